//
// Generated by NVIDIA NVVM Compiler
//
// Compiler Build ID: CL-36424714
// Cuda compilation tools, release 13.0, V13.0.88
// Based on NVVM 20.0.0
//

.version 9.0
.target sm_100
.address_size 64

	// .globl	_Z17removeDiagonalNnzPKiS0_Pfi

.visible .entry _Z17removeDiagonalNnzPKiS0_Pfi(
	.param .u64 .ptr .align 1 _Z17removeDiagonalNnzPKiS0_Pfi_param_0,
	.param .u64 .ptr .align 1 _Z17removeDiagonalNnzPKiS0_Pfi_param_1,
	.param .u64 .ptr .align 1 _Z17removeDiagonalNnzPKiS0_Pfi_param_2,
	.param .u32 _Z17removeDiagonalNnzPKiS0_Pfi_param_3
)
{
	.reg .pred 	%p<6>;
	.reg .b32 	%r<22>;
	.reg .b64 	%rd<13>;

	ld.param.u64 	%rd7, [_Z17removeDiagonalNnzPKiS0_Pfi_param_0];
	ld.param.u64 	%rd5, [_Z17removeDiagonalNnzPKiS0_Pfi_param_1];
	ld.param.u64 	%rd6, [_Z17removeDiagonalNnzPKiS0_Pfi_param_2];
	ld.param.u32 	%r12, [_Z17removeDiagonalNnzPKiS0_Pfi_param_3];
	cvta.to.global.u64 	%rd1, %rd7;
	setp.lt.s32 	%p1, %r12, 1;
	@%p1 bra 	$L__BB0_7;
	ld.global.u32 	%r21, [%rd1];
	cvta.to.global.u64 	%rd2, %rd5;
	cvta.to.global.u64 	%rd3, %rd6;
	mov.b32 	%r18, 0;
	bra.uni 	$L__BB0_3;
$L__BB0_2:
	setp.eq.s32 	%p5, %r18, %r12;
	@%p5 bra 	$L__BB0_7;
$L__BB0_3:
	mov.u32 	%r4, %r18;
	mov.u32 	%r20, %r21;
	add.s32 	%r18, %r4, 1;
	mul.wide.u32 	%rd8, %r4, 4;
	add.s64 	%rd4, %rd1, %rd8;
	ld.global.u32 	%r21, [%rd4+4];
	setp.ge.s32 	%p2, %r20, %r21;
	@%p2 bra 	$L__BB0_2;
$L__BB0_4:
	mul.wide.s32 	%rd9, %r20, 4;
	add.s64 	%rd10, %rd2, %rd9;
	ld.global.u32 	%r14, [%rd10];
	setp.ne.s32 	%p3, %r14, %r4;
	@%p3 bra 	$L__BB0_6;
	add.s64 	%rd12, %rd3, %rd9;
	mov.b32 	%r15, 0;
	st.global.u32 	[%rd12], %r15;
	ld.global.u32 	%r21, [%rd4+4];
$L__BB0_6:
	add.s32 	%r20, %r20, 1;
	setp.lt.s32 	%p4, %r20, %r21;
	@%p4 bra 	$L__BB0_4;
	bra.uni 	$L__BB0_2;
$L__BB0_7:
	ret;

}
	// .globl	_Z13maskReduceSumPKiS0_S0_S0_PKfiPf
.visible .entry _Z13maskReduceSumPKiS0_S0_S0_PKfiPf(
	.param .u64 .ptr .align 1 _Z13maskReduceSumPKiS0_S0_S0_PKfiPf_param_0,
	.param .u64 .ptr .align 1 _Z13maskReduceSumPKiS0_S0_S0_PKfiPf_param_1,
	.param .u64 .ptr .align 1 _Z13maskReduceSumPKiS0_S0_S0_PKfiPf_param_2,
	.param .u64 .ptr .align 1 _Z13maskReduceSumPKiS0_S0_S0_PKfiPf_param_3,
	.param .u64 .ptr .align 1 _Z13maskReduceSumPKiS0_S0_S0_PKfiPf_param_4,
	.param .u32 _Z13maskReduceSumPKiS0_S0_S0_PKfiPf_param_5,
	.param .u64 .ptr .align 1 _Z13maskReduceSumPKiS0_S0_S0_PKfiPf_param_6
)
{
	.reg .pred 	%p<6>;
	.reg .b32 	%r<23>;
	.reg .b32 	%f<12>;
	.reg .b64 	%rd<18>;

	ld.param.u64 	%rd10, [_Z13maskReduceSumPKiS0_S0_S0_PKfiPf_param_0];
	ld.param.u64 	%rd7, [_Z13maskReduceSumPKiS0_S0_S0_PKfiPf_param_1];
	ld.param.u64 	%rd8, [_Z13maskReduceSumPKiS0_S0_S0_PKfiPf_param_3];
	ld.param.u64 	%rd9, [_Z13maskReduceSumPKiS0_S0_S0_PKfiPf_param_4];
	ld.param.u32 	%r12, [_Z13maskReduceSumPKiS0_S0_S0_PKfiPf_param_5];
	ld.param.u64 	%rd11, [_Z13maskReduceSumPKiS0_S0_S0_PKfiPf_param_6];
	cvta.to.global.u64 	%rd1, %rd10;
	cvta.to.global.u64 	%rd2, %rd11;
	mov.b32 	%r13, 0;
	st.global.u32 	[%rd2], %r13;
	setp.lt.s32 	%p1, %r12, 1;
	@%p1 bra 	$L__BB1_7;
	ld.global.u32 	%r22, [%rd1];
	cvta.to.global.u64 	%rd3, %rd7;
	cvta.to.global.u64 	%rd4, %rd8;
	cvta.to.global.u64 	%rd5, %rd9;
	mov.b32 	%r19, 0;
	mov.f32 	%f11, 0f00000000;
	bra.uni 	$L__BB1_3;
$L__BB1_2:
	setp.eq.s32 	%p5, %r19, %r12;
	@%p5 bra 	$L__BB1_7;
$L__BB1_3:
	mov.u32 	%r4, %r19;
	mov.u32 	%r21, %r22;
	add.s32 	%r19, %r4, 1;
	mul.wide.u32 	%rd12, %r4, 4;
	add.s64 	%rd6, %rd1, %rd12;
	ld.global.u32 	%r22, [%rd6+4];
	setp.ge.s32 	%p2, %r21, %r22;
	@%p2 bra 	$L__BB1_2;
$L__BB1_4:
	mul.wide.s32 	%rd13, %r21, 4;
	add.s64 	%rd14, %rd3, %rd13;
	ld.global.u32 	%r15, [%rd14];
	add.s64 	%rd15, %rd4, %rd13;
	ld.global.u32 	%r16, [%rd15];
	setp.ne.s32 	%p3, %r15, %r16;
	@%p3 bra 	$L__BB1_6;
	add.s64 	%rd17, %rd5, %rd13;
	ld.global.f32 	%f7, [%rd17];
	add.f32 	%f11, %f7, %f11;
	st.global.f32 	[%rd2], %f11;
	ld.global.u32 	%r22, [%rd6+4];
$L__BB1_6:
	add.s32 	%r21, %r21, 1;
	setp.lt.s32 	%p4, %r21, %r22;
	@%p4 bra 	$L__BB1_4;
	bra.uni 	$L__BB1_2;
$L__BB1_7:
	ret;

}
	// .globl	_Z19gatherNnzbyBlockrowPKiS0_PfiiiS1_
.visible .entry _Z19gatherNnzbyBlockrowPKiS0_PfiiiS1_(
	.param .u64 .ptr .align 1 _Z19gatherNnzbyBlockrowPKiS0_PfiiiS1__param_0,
	.param .u64 .ptr .align 1 _Z19gatherNnzbyBlockrowPKiS0_PfiiiS1__param_1,
	.param .u64 .ptr .align 1 _Z19gatherNnzbyBlockrowPKiS0_PfiiiS1__param_2,
	.param .u32 _Z19gatherNnzbyBlockrowPKiS0_PfiiiS1__param_3,
	.param .u32 _Z19gatherNnzbyBlockrowPKiS0_PfiiiS1__param_4,
	.param .u32 _Z19gatherNnzbyBlockrowPKiS0_PfiiiS1__param_5,
	.param .u64 .ptr .align 1 _Z19gatherNnzbyBlockrowPKiS0_PfiiiS1__param_6
)
{
	.reg .pred 	%p<5>;
	.reg .b32 	%r<17>;
	.reg .b32 	%f<6>;
	.reg .b64 	%rd<15>;

	ld.param.u64 	%rd6, [_Z19gatherNnzbyBlockrowPKiS0_PfiiiS1__param_0];
	ld.param.u64 	%rd7, [_Z19gatherNnzbyBlockrowPKiS0_PfiiiS1__param_2];
	ld.param.u32 	%r6, [_Z19gatherNnzbyBlockrowPKiS0_PfiiiS1__param_3];
	ld.param.u32 	%r7, [_Z19gatherNnzbyBlockrowPKiS0_PfiiiS1__param_4];
	ld.param.u32 	%r8, [_Z19gatherNnzbyBlockrowPKiS0_PfiiiS1__param_5];
	ld.param.u64 	%rd8, [_Z19gatherNnzbyBlockrowPKiS0_PfiiiS1__param_6];
	setp.lt.s32 	%p1, %r7, 1;
	@%p1 bra 	$L__BB2_6;
	cvta.to.global.u64 	%rd1, %rd6;
	cvta.to.global.u64 	%rd2, %rd7;
	cvta.to.global.u64 	%rd3, %rd8;
	mov.b32 	%r15, 0;
	bra.uni 	$L__BB2_3;
$L__BB2_2:
	setp.eq.s32 	%p4, %r15, %r7;
	@%p4 bra 	$L__BB2_6;
$L__BB2_3:
	mov.u32 	%r1, %r15;
	add.s32 	%r15, %r1, 1;
	mul.lo.s32 	%r10, %r1, %r8;
	add.s32 	%r11, %r10, %r8;
	min.s32 	%r12, %r11, %r6;
	mul.wide.s32 	%rd9, %r10, 4;
	add.s64 	%rd10, %rd1, %rd9;
	ld.global.u32 	%r16, [%rd10];
	mul.wide.s32 	%rd11, %r12, 4;
	add.s64 	%rd4, %rd1, %rd11;
	ld.global.u32 	%r13, [%rd4];
	setp.ge.s32 	%p2, %r16, %r13;
	@%p2 bra 	$L__BB2_2;
	mul.wide.u32 	%rd12, %r1, 4;
	add.s64 	%rd5, %rd3, %rd12;
	ld.global.f32 	%f5, [%rd5];
$L__BB2_5:
	mul.wide.s32 	%rd13, %r16, 4;
	add.s64 	%rd14, %rd2, %rd13;
	ld.global.f32 	%f4, [%rd14];
	add.f32 	%f5, %f4, %f5;
	st.global.f32 	[%rd5], %f5;
	add.s32 	%r16, %r16, 1;
	ld.global.u32 	%r14, [%rd4];
	setp.lt.s32 	%p3, %r16, %r14;
	@%p3 bra 	$L__BB2_5;
	bra.uni 	$L__BB2_2;
$L__BB2_6:
	ret;

}
	// .globl	_Z30count_workload_merge_and_splitPiS_iPKii
.visible .entry _Z30count_workload_merge_and_splitPiS_iPKii(
	.param .u64 .ptr .align 1 _Z30count_workload_merge_and_splitPiS_iPKii_param_0,
	.param .u64 .ptr .align 1 _Z30count_workload_merge_and_splitPiS_iPKii_param_1,
	.param .u32 _Z30count_workload_merge_and_splitPiS_iPKii_param_2,
	.param .u64 .ptr .align 1 _Z30count_workload_merge_and_splitPiS_iPKii_param_3,
	.param .u32 _Z30count_workload_merge_and_splitPiS_iPKii_param_4
)
{
	.reg .pred 	%p<13>;
	.reg .b32 	%r<50>;
	.reg .b32 	%f<5>;
	.reg .b64 	%rd<9>;

	ld.param.u64 	%rd2, [_Z30count_workload_merge_and_splitPiS_iPKii_param_0];
	ld.param.u64 	%rd3, [_Z30count_workload_merge_and_splitPiS_iPKii_param_1];
	ld.param.u32 	%r25, [_Z30count_workload_merge_and_splitPiS_iPKii_param_2];
	ld.param.u32 	%r26, [_Z30count_workload_merge_and_splitPiS_iPKii_param_4];
	cvta.to.global.u64 	%rd1, %rd3;
	setp.lt.s32 	%p1, %r25, 1;
	mov.b32 	%r49, 0;
	@%p1 bra 	$L__BB3_15;
	cvt.rn.f32.s32 	%f1, %r26;
	mov.b32 	%r48, 0;
	mov.u32 	%r47, %r48;
	mov.u32 	%r46, %r48;
$L__BB3_2:
	mul.wide.s32 	%rd4, %r48, 4;
	add.s64 	%rd5, %rd1, %rd4;
	ld.global.u32 	%r29, [%rd5+4];
	ld.global.u32 	%r30, [%rd5];
	sub.s32 	%r4, %r29, %r30;
	setp.eq.s32 	%p2, %r4, 0;
	@%p2 bra 	$L__BB3_13;
	setp.ne.s32 	%p3, %r47, 0;
	selp.s32 	%r31, -1, 0, %p3;
	add.s32 	%r48, %r48, %r31;
	selp.b32 	%r42, %r47, %r4, %p3;
	setp.ge.s32 	%p4, %r42, %r26;
	@%p4 bra 	$L__BB3_10;
	setp.ge.s32 	%p6, %r48, %r25;
	@%p6 bra 	$L__BB3_9;
	mov.u32 	%r43, %r48;
$L__BB3_6:
	add.s32 	%r48, %r43, 1;
	setp.ge.s32 	%p7, %r48, %r25;
	mov.b32 	%r44, 0;
	@%p7 bra 	$L__BB3_8;
	mul.wide.s32 	%rd6, %r43, 4;
	add.s64 	%rd7, %rd1, %rd6;
	ld.global.u32 	%r35, [%rd7+8];
	ld.global.u32 	%r36, [%rd7+4];
	sub.s32 	%r44, %r35, %r36;
$L__BB3_8:
	setp.lt.s32 	%p8, %r48, %r25;
	add.s32 	%r42, %r42, %r44;
	setp.le.s32 	%p9, %r42, %r26;
	and.pred  	%p10, %p9, %p8;
	mov.u32 	%r43, %r48;
	@%p10 bra 	$L__BB3_6;
$L__BB3_9:
	add.s32 	%r48, %r48, -1;
	add.s32 	%r46, %r46, 1;
	mov.b32 	%r47, 0;
	bra.uni 	$L__BB3_13;
$L__BB3_10:
	setp.le.s32 	%p5, %r42, %r26;
	@%p5 bra 	$L__BB3_12;
	cvt.rn.f32.s32 	%f2, %r42;
	div.rn.f32 	%f3, %f2, %f1;
	cvt.rmi.f32.f32 	%f4, %f3;
	cvt.rzi.s32.f32 	%r33, %f4;
	add.s32 	%r46, %r33, %r46;
	rem.s32 	%r47, %r42, %r26;
	bra.uni 	$L__BB3_13;
$L__BB3_12:
	add.s32 	%r46, %r46, 1;
	mov.b32 	%r47, 0;
$L__BB3_13:
	add.s32 	%r48, %r48, 1;
	setp.lt.s32 	%p11, %r48, %r25;
	@%p11 bra 	$L__BB3_2;
	setp.ne.s32 	%p12, %r47, 0;
	selp.u32 	%r38, 1, 0, %p12;
	add.s32 	%r49, %r46, %r38;
$L__BB3_15:
	cvta.to.global.u64 	%rd8, %rd2;
	st.global.u32 	[%rd8], %r49;
	ret;

}
	// .globl	_Z15getWorkloadInfoPKiiiPiS1_iS1_
.visible .entry _Z15getWorkloadInfoPKiiiPiS1_iS1_(
	.param .u64 .ptr .align 1 _Z15getWorkloadInfoPKiiiPiS1_iS1__param_0,
	.param .u32 _Z15getWorkloadInfoPKiiiPiS1_iS1__param_1,
	.param .u32 _Z15getWorkloadInfoPKiiiPiS1_iS1__param_2,
	.param .u64 .ptr .align 1 _Z15getWorkloadInfoPKiiiPiS1_iS1__param_3,
	.param .u64 .ptr .align 1 _Z15getWorkloadInfoPKiiiPiS1_iS1__param_4,
	.param .u32 _Z15getWorkloadInfoPKiiiPiS1_iS1__param_5,
	.param .u64 .ptr .align 1 _Z15getWorkloadInfoPKiiiPiS1_iS1__param_6
)
{
	.reg .pred 	%p<20>;
	.reg .b32 	%r<169>;
	.reg .b64 	%rd<43>;

	ld.param.u64 	%rd9, [_Z15getWorkloadInfoPKiiiPiS1_iS1__param_0];
	ld.param.u32 	%r87, [_Z15getWorkloadInfoPKiiiPiS1_iS1__param_1];
	ld.param.u32 	%r88, [_Z15getWorkloadInfoPKiiiPiS1_iS1__param_2];
	ld.param.u64 	%rd10, [_Z15getWorkloadInfoPKiiiPiS1_iS1__param_3];
	ld.param.u64 	%rd11, [_Z15getWorkloadInfoPKiiiPiS1_iS1__param_4];
	ld.param.u64 	%rd7, [_Z15getWorkloadInfoPKiiiPiS1_iS1__param_6];
	cvta.to.global.u64 	%rd1, %rd9;
	cvta.to.global.u64 	%rd2, %rd11;
	cvta.to.global.u64 	%rd3, %rd10;
	setp.lt.s32 	%p1, %r87, 1;
	mov.b32 	%r162, -1;
	mov.b32 	%r158, 0;
	mov.b64 	%rd42, 0;
	mov.u32 	%r159, %r158;
	@%p1 bra 	$L__BB4_26;
	shl.b32 	%r1, %r88, 2;
	shl.b32 	%r2, %r88, 1;
	mul.lo.s32 	%r3, %r88, 3;
	mov.b32 	%r122, 0;
	mov.u32 	%r159, %r122;
	mov.u32 	%r158, %r122;
	mov.u32 	%r157, %r122;
$L__BB4_2:
	mul.wide.s32 	%rd12, %r122, 4;
	add.s64 	%rd4, %rd1, %rd12;
	ld.global.nc.u32 	%r160, [%rd4];
	ld.global.nc.u32 	%r94, [%rd4+4];
	sub.s32 	%r9, %r94, %r160;
	setp.eq.s32 	%p2, %r9, 0;
	mov.b32 	%r131, 0;
	mov.u32 	%r162, %r122;
	@%p2 bra 	$L__BB4_24;
	setp.eq.s32 	%p3, %r159, 0;
	mov.u32 	%r131, %r9;
	mov.u32 	%r162, %r122;
	@%p3 bra 	$L__BB4_5;
	add.s32 	%r162, %r122, -1;
	ld.global.nc.u32 	%r95, [%rd4+-4];
	sub.s32 	%r97, %r160, %r95;
	rem.s32 	%r98, %r97, %r88;
	sub.s32 	%r160, %r160, %r98;
	mov.u32 	%r131, %r159;
$L__BB4_5:
	setp.ge.s32 	%p4, %r131, %r88;
	@%p4 bra 	$L__BB4_12;
	mul.wide.s32 	%rd29, %r158, 4;
	add.s64 	%rd30, %rd2, %rd29;
	st.global.u32 	[%rd30], %r162;
	add.s32 	%r158, %r158, 2;
	st.global.u32 	[%rd30+4], %r160;
	setp.ge.s32 	%p13, %r162, %r87;
	mov.b32 	%r137, 0;
	mov.u32 	%r136, %r162;
	@%p13 bra 	$L__BB4_11;
	mov.b32 	%r130, 0;
	mov.u32 	%r129, %r131;
	mov.u32 	%r132, %r158;
$L__BB4_8:
	add.s32 	%r158, %r132, 1;
	mul.wide.s32 	%rd31, %r132, 4;
	add.s64 	%rd32, %rd2, %rd31;
	st.global.u32 	[%rd32], %r131;
	add.s32 	%r137, %r130, 1;
	add.s32 	%r136, %r137, %r162;
	setp.ge.s32 	%p14, %r136, %r87;
	mov.b32 	%r131, 0;
	@%p14 bra 	$L__BB4_10;
	add.s32 	%r114, %r130, %r162;
	mul.wide.s32 	%rd33, %r114, 4;
	add.s64 	%rd34, %rd1, %rd33;
	ld.global.nc.u32 	%r115, [%rd34+8];
	ld.global.nc.u32 	%r116, [%rd34+4];
	sub.s32 	%r131, %r115, %r116;
$L__BB4_10:
	setp.lt.s32 	%p15, %r136, %r87;
	add.s32 	%r129, %r129, %r131;
	setp.le.s32 	%p16, %r129, %r88;
	and.pred  	%p17, %p15, %p16;
	mov.u32 	%r130, %r137;
	mov.u32 	%r132, %r158;
	@%p17 bra 	$L__BB4_8;
$L__BB4_11:
	add.s32 	%r162, %r136, -1;
	add.s32 	%r31, %r157, 1;
	mul.wide.s32 	%rd35, %r157, 4;
	add.s64 	%rd36, %rd3, %rd35;
	st.global.u32 	[%rd36], %r137;
	mov.b32 	%r159, 0;
	mov.u32 	%r157, %r31;
	bra.uni 	$L__BB4_24;
$L__BB4_12:
	setp.le.s32 	%p5, %r131, %r88;
	@%p5 bra 	$L__BB4_23;
	div.s32 	%r32, %r131, %r88;
	setp.lt.s32 	%p6, %r32, 1;
	@%p6 bra 	$L__BB4_22;
	and.b32  	%r33, %r32, 3;
	setp.lt.u32 	%p7, %r32, 4;
	mov.b32 	%r152, 0;
	@%p7 bra 	$L__BB4_17;
	and.b32  	%r152, %r32, 2147483644;
	neg.s32 	%r142, %r152;
	add.s32 	%r141, %r88, %r160;
	add.s32 	%r140, %r2, %r160;
	add.s32 	%r139, %r3, %r160;
	mov.u32 	%r138, %r160;
$L__BB4_16:
	.pragma "nounroll";
	mul.wide.s32 	%rd17, %r157, 4;
	add.s64 	%rd18, %rd3, %rd17;
	mul.wide.s32 	%rd19, %r158, 4;
	add.s64 	%rd20, %rd2, %rd19;
	mov.b32 	%r103, 1;
	st.global.u32 	[%rd18], %r103;
	st.global.u32 	[%rd20], %r162;
	st.global.u32 	[%rd20+4], %r138;
	st.global.u32 	[%rd20+8], %r88;
	st.global.u32 	[%rd18+4], %r103;
	st.global.u32 	[%rd20+12], %r162;
	st.global.u32 	[%rd20+16], %r141;
	st.global.u32 	[%rd20+20], %r88;
	st.global.u32 	[%rd18+8], %r103;
	st.global.u32 	[%rd20+24], %r162;
	st.global.u32 	[%rd20+28], %r140;
	st.global.u32 	[%rd20+32], %r88;
	add.s32 	%r157, %r157, 4;
	st.global.u32 	[%rd18+12], %r103;
	st.global.u32 	[%rd20+36], %r162;
	st.global.u32 	[%rd20+40], %r139;
	add.s32 	%r158, %r158, 12;
	st.global.u32 	[%rd20+44], %r88;
	add.s32 	%r142, %r142, 4;
	add.s32 	%r141, %r141, %r1;
	add.s32 	%r140, %r140, %r1;
	add.s32 	%r139, %r139, %r1;
	add.s32 	%r138, %r138, %r1;
	setp.ne.s32 	%p8, %r142, 0;
	@%p8 bra 	$L__BB4_16;
$L__BB4_17:
	setp.eq.s32 	%p9, %r33, 0;
	@%p9 bra 	$L__BB4_22;
	setp.eq.s32 	%p10, %r33, 1;
	@%p10 bra 	$L__BB4_20;
	mul.wide.s32 	%rd21, %r157, 4;
	add.s64 	%rd22, %rd3, %rd21;
	mov.b32 	%r105, 1;
	st.global.u32 	[%rd22], %r105;
	mul.wide.s32 	%rd23, %r158, 4;
	add.s64 	%rd24, %rd2, %rd23;
	st.global.u32 	[%rd24], %r162;
	mad.lo.s32 	%r106, %r152, %r88, %r160;
	st.global.u32 	[%rd24+4], %r106;
	st.global.u32 	[%rd24+8], %r88;
	st.global.u32 	[%rd22+4], %r105;
	st.global.u32 	[%rd24+12], %r162;
	add.s32 	%r107, %r106, %r88;
	st.global.u32 	[%rd24+16], %r107;
	st.global.u32 	[%rd24+20], %r88;
	add.s32 	%r157, %r157, 2;
	add.s32 	%r158, %r158, 6;
	add.s32 	%r152, %r152, 2;
$L__BB4_20:
	and.b32  	%r108, %r32, 1;
	setp.eq.b32 	%p11, %r108, 1;
	not.pred 	%p12, %p11;
	@%p12 bra 	$L__BB4_22;
	add.s32 	%r66, %r157, 1;
	mul.wide.s32 	%rd25, %r157, 4;
	add.s64 	%rd26, %rd3, %rd25;
	mov.b32 	%r109, 1;
	st.global.u32 	[%rd26], %r109;
	mul.wide.s32 	%rd27, %r158, 4;
	add.s64 	%rd28, %rd2, %rd27;
	st.global.u32 	[%rd28], %r162;
	mad.lo.s32 	%r110, %r152, %r88, %r160;
	st.global.u32 	[%rd28+4], %r110;
	add.s32 	%r158, %r158, 3;
	st.global.u32 	[%rd28+8], %r88;
	mov.u32 	%r157, %r66;
$L__BB4_22:
	rem.s32 	%r159, %r131, %r88;
	bra.uni 	$L__BB4_24;
$L__BB4_23:
	add.s32 	%r71, %r157, 1;
	mul.wide.s32 	%rd13, %r157, 4;
	add.s64 	%rd14, %rd3, %rd13;
	mov.b32 	%r100, 1;
	st.global.u32 	[%rd14], %r100;
	mul.wide.s32 	%rd15, %r158, 4;
	add.s64 	%rd16, %rd2, %rd15;
	st.global.u32 	[%rd16], %r162;
	st.global.u32 	[%rd16+4], %r160;
	add.s32 	%r158, %r158, 3;
	st.global.u32 	[%rd16+8], %r88;
	mov.b32 	%r159, 0;
	mov.u32 	%r157, %r71;
$L__BB4_24:
	add.s32 	%r122, %r162, 1;
	setp.lt.s32 	%p18, %r122, %r87;
	@%p18 bra 	$L__BB4_2;
	cvt.s64.s32 	%rd42, %r157;
$L__BB4_26:
	setp.eq.s32 	%p19, %r159, 0;
	@%p19 bra 	$L__BB4_28;
	shl.b64 	%rd37, %rd42, 2;
	add.s64 	%rd38, %rd3, %rd37;
	mov.b32 	%r118, 1;
	st.global.u32 	[%rd38], %r118;
	mul.wide.s32 	%rd39, %r158, 4;
	add.s64 	%rd40, %rd2, %rd39;
	st.global.u32 	[%rd40], %r162;
	rem.s32 	%r119, %r131, %r88;
	add.s32 	%r120, %r131, %r160;
	sub.s32 	%r121, %r120, %r119;
	st.global.u32 	[%rd40+4], %r121;
	add.s32 	%r158, %r158, 3;
	st.global.u32 	[%rd40+8], %r159;
$L__BB4_28:
	cvta.to.global.u64 	%rd41, %rd7;
	st.global.u32 	[%rd41], %r158;
	ret;

}


// ===== COMPILED SASS (sm_100) =====

	.target	sm_100

	.elftype	@"ET_EXEC"


//--------------------- .note.nv.tkinfo           --------------------------
	.section	.note.nv.tkinfo,"",@"SHT_NOTE"
	.sectionflags	@"SHF_NOTE_NV_TKINFO"
	.tkinfo
        /*0018*/ 	.word	0x00000002
        /*0030*/ 	.string	""
        /*0030*/ 	.string	"ptxas"
        /*0030*/ 	.string	"Cuda compilation tools, release 13.0, V13.0.88"
        /*0030*/ 	.string	"Build cuda_13.0.r13.0/compiler.36424714_0"
        /*0030*/ 	.string	"-arch sm_100 -m 64 "



//--------------------- .note.nv.cuinfo           --------------------------
	.section	.note.nv.cuinfo,"",@"SHT_NOTE"
	.sectionflags	@"SHF_NOTE_NV_CUINFO"
        /*0018*/ 	.short	0x0002
        /*001a*/ 	.short	0x0064
        /*001c*/ 	.short	0x0082
	.zero		2


//--------------------- .nv.info                  --------------------------
	.section	.nv.info,"",@"SHT_CUDA_INFO"
	.align	4


	//----- nvinfo : EIATTR_REGCOUNT
	.align		4
        /*0000*/ 	.byte	0x04, 0x2f
        /*0002*/ 	.short	(.L_1 - .L_0)
	.align		4
.L_0:
        /*0004*/ 	.word	index@(_Z17removeDiagonalNnzPKiS0_Pfi)
        /*0008*/ 	.word	0x00000012


	//----- nvinfo : EIATTR_FRAME_SIZE
	.align		4
.L_1:
        /*000c*/ 	.byte	0x04, 0x11
        /*000e*/ 	.short	(.L_3 - .L_2)
	.align		4
.L_2:
        /*0010*/ 	.word	index@(_Z17removeDiagonalNnzPKiS0_Pfi)
        /*0014*/ 	.word	0x00000000


	//----- nvinfo : EIATTR_REGCOUNT
	.align		4
.L_3:
        /*0018*/ 	.byte	0x04, 0x2f
        /*001a*/ 	.short	(.L_5 - .L_4)
	.align		4
.L_4:
        /*001c*/ 	.word	index@(_Z13maskReduceSumPKiS0_S0_S0_PKfiPf)
        /*0020*/ 	.word	0x00000016


	//----- nvinfo : EIATTR_FRAME_SIZE
	.align		4
.L_5:
        /*0024*/ 	.byte	0x04, 0x11
        /*0026*/ 	.short	(.L_7 - .L_6)
	.align		4
.L_6:
        /*0028*/ 	.word	index@(_Z13maskReduceSumPKiS0_S0_S0_PKfiPf)
        /*002c*/ 	.word	0x00000000


	//----- nvinfo : EIATTR_REGCOUNT
	.align		4
.L_7:
        /*0030*/ 	.byte	0x04, 0x2f
        /*0032*/ 	.short	(.L_9 - .L_8)
	.align		4
.L_8:
        /*0034*/ 	.word	index@(_Z19gatherNnzbyBlockrowPKiS0_PfiiiS1_)
        /*0038*/ 	.word	0x00000010


	//----- nvinfo : EIATTR_FRAME_SIZE
	.align		4
.L_9:
        /*003c*/ 	.byte	0x04, 0x11
        /*003e*/ 	.short	(.L_11 - .L_10)
	.align		4
.L_10:
        /*0040*/ 	.word	index@(_Z19gatherNnzbyBlockrowPKiS0_PfiiiS1_)
        /*0044*/ 	.word	0x00000000


	//----- nvinfo : EIATTR_REGCOUNT
	.align		4
.L_11:
        /*0048*/ 	.byte	0x04, 0x2f
        /*004a*/ 	.short	(.L_13 - .L_12)
	.align		4
.L_12:
        /*004c*/ 	.word	index@(_Z30count_workload_merge_and_splitPiS_iPKii)
        /*0050*/ 	.word	0x00000012


	//----- nvinfo : EIATTR_FRAME_SIZE
	.align		4
.L_13:
        /*0054*/ 	.byte	0x04, 0x11
        /*0056*/ 	.short	(.L_15 - .L_14)
	.align		4
.L_14:
        /*0058*/ 	.word	index@($__internal_0_$__cuda_sm3x_div_rn_noftz_f32_slowpath)
        /*005c*/ 	.word	0x00000000


	//----- nvinfo : EIATTR_FRAME_SIZE
	.align		4
.L_15:
        /*0060*/ 	.byte	0x04, 0x11
        /*0062*/ 	.short	(.L_17 - .L_16)
	.align		4
.L_16:
        /*0064*/ 	.word	index@(_Z30count_workload_merge_and_splitPiS_iPKii)
        /*0068*/ 	.word	0x00000000


	//----- nvinfo : EIATTR_REGCOUNT
	.align		4
.L_17:
        /*006c*/ 	.byte	0x04, 0x2f
        /*006e*/ 	.short	(.L_19 - .L_18)
	.align		4
.L_18:
        /*0070*/ 	.word	index@(_Z15getWorkloadInfoPKiiiPiS1_iS1_)
        /*0074*/ 	.word	0x0000001c


	//----- nvinfo : EIATTR_FRAME_SIZE
	.align		4
.L_19:
        /*0078*/ 	.byte	0x04, 0x11
        /*007a*/ 	.short	(.L_21 - .L_20)
	.align		4
.L_20:
        /*007c*/ 	.word	index@(_Z15getWorkloadInfoPKiiiPiS1_iS1_)
        /*0080*/ 	.word	0x00000000


	//----- nvinfo : EIATTR_MIN_STACK_SIZE
	.align		4
.L_21:
        /*0084*/ 	.byte	0x04, 0x12
        /*0086*/ 	.short	(.L_23 - .L_22)
	.align		4
.L_22:
        /*0088*/ 	.word	index@(_Z15getWorkloadInfoPKiiiPiS1_iS1_)
        /*008c*/ 	.word	0x00000000


	//----- nvinfo : EIATTR_MIN_STACK_SIZE
	.align		4
.L_23:
        /*0090*/ 	.byte	0x04, 0x12
        /*0092*/ 	.short	(.L_25 - .L_24)
	.align		4
.L_24:
        /*0094*/ 	.word	index@(_Z30count_workload_merge_and_splitPiS_iPKii)
        /*0098*/ 	.word	0x00000000


	//----- nvinfo : EIATTR_MIN_STACK_SIZE
	.align		4
.L_25:
        /*009c*/ 	.byte	0x04, 0x12
        /*009e*/ 	.short	(.L_27 - .L_26)
	.align		4
.L_26:
        /*00a0*/ 	.word	index@(_Z19gatherNnzbyBlockrowPKiS0_PfiiiS1_)
        /*00a4*/ 	.word	0x00000000


	//----- nvinfo : EIATTR_MIN_STACK_SIZE
	.align		4
.L_27:
        /*00a8*/ 	.byte	0x04, 0x12
        /*00aa*/ 	.short	(.L_29 - .L_28)
	.align		4
.L_28:
        /*00ac*/ 	.word	index@(_Z13maskReduceSumPKiS0_S0_S0_PKfiPf)
        /*00b0*/ 	.word	0x00000000


	//----- nvinfo : EIATTR_MIN_STACK_SIZE
	.align		4
.L_29:
        /*00b4*/ 	.byte	0x04, 0x12
        /*00b6*/ 	.short	(.L_31 - .L_30)
	.align		4
.L_30:
        /*00b8*/ 	.word	index@(_Z17removeDiagonalNnzPKiS0_Pfi)
        /*00bc*/ 	.word	0x00000000
.L_31:


//--------------------- .nv.compat                --------------------------
	.section	.nv.compat,"",@"SHT_CUDA_COMPAT_INFO"
	.align	4
        /*0000*/ 	.byte	0x02, 0x09, 0x00, 0x00, 0x02, 0x02, 0x01, 0x00, 0x02, 0x05, 0x05, 0x00, 0x03, 0x07, 0x01, 0x01
        /*0010*/ 	.byte	0x02, 0x03, 0x00, 0x00, 0x02, 0x06, 0x01, 0x00, 0x04, 0x0b, 0x08, 0x00, 0x01, 0x00, 0x00, 0x00
        /*0020*/ 	.byte	0x00, 0x00, 0x00, 0x00


//--------------------- .nv.info._Z15getWorkloadInfoPKiiiPiS1_iS1_ --------------------------
	.section	.nv.info._Z15getWorkloadInfoPKiiiPiS1_iS1_,"",@"SHT_CUDA_INFO"
	.sectionflags	@""
	.align	4


	//----- nvinfo : EIATTR_CUDA_API_VERSION
	.align		4
        /*0000*/ 	.byte	0x04, 0x37
        /*0002*/ 	.short	(.L_33 - .L_32)
.L_32:
        /*0004*/ 	.word	0x00000082


	//----- nvinfo : EIATTR_KPARAM_INFO
	.align		4
.L_33:
        /*0008*/ 	.byte	0x04, 0x17
        /*000a*/ 	.short	(.L_35 - .L_34)
.L_34:
        /*000c*/ 	.word	0x00000000
        /*0010*/ 	.short	0x0006
        /*0012*/ 	.short	0x0028
        /*0014*/ 	.byte	0x00, 0xf5, 0x21, 0x00


	//----- nvinfo : EIATTR_KPARAM_INFO
	.align		4
.L_35:
        /*0018*/ 	.byte	0x04, 0x17
        /*001a*/ 	.short	(.L_37 - .L_36)
.L_36:
        /*001c*/ 	.word	0x00000000
        /*0020*/ 	.short	0x0005
        /*0022*/ 	.short	0x0020
        /*0024*/ 	.byte	0x00, 0xf0, 0x11, 0x00


	//----- nvinfo : EIATTR_KPARAM_INFO
	.align		4
.L_37:
        /*0028*/ 	.byte	0x04, 0x17
        /*002a*/ 	.short	(.L_39 - .L_38)
.L_38:
        /*002c*/ 	.word	0x00000000
        /*0030*/ 	.short	0x0004
        /*0032*/ 	.short	0x0018
        /*0034*/ 	.byte	0x00, 0xf5, 0x21, 0x00


	//----- nvinfo : EIATTR_KPARAM_INFO
	.align		4
.L_39:
        /*0038*/ 	.byte	0x04, 0x17
        /*003a*/ 	.short	(.L_41 - .L_40)
.L_40:
        /*003c*/ 	.word	0x00000000
        /*0040*/ 	.short	0x0003
        /*0042*/ 	.short	0x0010
        /*0044*/ 	.byte	0x00, 0xf5, 0x21, 0x00


	//----- nvinfo : EIATTR_KPARAM_INFO
	.align		4
.L_41:
        /*0048*/ 	.byte	0x04, 0x17
        /*004a*/ 	.short	(.L_43 - .L_42)
.L_42:
        /*004c*/ 	.word	0x00000000
        /*0050*/ 	.short	0x0002
        /*0052*/ 	.short	0x000c
        /*0054*/ 	.byte	0x00, 0xf0, 0x11, 0x00


	//----- nvinfo : EIATTR_KPARAM_INFO
	.align		4
.L_43:
        /*0058*/ 	.byte	0x04, 0x17
        /*005a*/ 	.short	(.L_45 - .L_44)
.L_44:
        /*005c*/ 	.word	0x00000000
        /*0060*/ 	.short	0x0001
        /*0062*/ 	.short	0x0008
        /*0064*/ 	.byte	0x00, 0xf0, 0x11, 0x00


	//----- nvinfo : EIATTR_KPARAM_INFO
	.align		4
.L_45:
        /*0068*/ 	.byte	0x04, 0x17
        /*006a*/ 	.short	(.L_47 - .L_46)
.L_46:
        /*006c*/ 	.word	0x00000000
        /*0070*/ 	.short	0x0000
        /*0072*/ 	.short	0x0000
        /*0074*/ 	.byte	0x00, 0xf5, 0x21, 0x00


	//----- nvinfo : EIATTR_SPARSE_MMA_MASK
	.align		4
.L_47:
        /*0078*/ 	.byte	0x03, 0x50
        /*007a*/ 	.short	0x0000


	//----- nvinfo : EIATTR_MAXREG_COUNT
	.align		4
        /*007c*/ 	.byte	0x03, 0x1b
        /*007e*/ 	.short	0x00ff


	//----- nvinfo : EIATTR_MERCURY_ISA_VERSION
	.align		4
        /*0080*/ 	.byte	0x03, 0x5f
        /*0082*/ 	.short	0x0101


	//----- nvinfo : EIATTR_VRC_CTA_INIT_COUNT
	.align		4
        /*0084*/ 	.byte	0x02, 0x4a
	.zero		1
	.zero		1


	//----- nvinfo : EIATTR_EXIT_INSTR_OFFSETS
	.align		4
        /*0088*/ 	.byte	0x04, 0x1c
        /*008a*/ 	.short	(.L_49 - .L_48)


	//   ....[0]....
.L_48:
        /*008c*/ 	.word	0x00001100


	//----- nvinfo : EIATTR_CBANK_PARAM_SIZE
	.align		4
.L_49:
        /*0090*/ 	.byte	0x03, 0x19
        /*0092*/ 	.short	0x0030


	//----- nvinfo : EIATTR_PARAM_CBANK
	.align		4
        /*0094*/ 	.byte	0x04, 0x0a
        /*0096*/ 	.short	(.L_51 - .L_50)
	.align		4
.L_50:
        /*0098*/ 	.word	index@(.nv.constant0._Z15getWorkloadInfoPKiiiPiS1_iS1_)
        /*009c*/ 	.short	0x0380
        /*009e*/ 	.short	0x0030


	//----- nvinfo : EIATTR_SW_WAR
	.align		4
.L_51:
        /*00a0*/ 	.byte	0x04, 0x36
        /*00a2*/ 	.short	(.L_53 - .L_52)
.L_52:
        /*00a4*/ 	.word	0x00000008
.L_53:


//--------------------- .nv.info._Z30count_workload_merge_and_splitPiS_iPKii --------------------------
	.section	.nv.info._Z30count_workload_merge_and_splitPiS_iPKii,"",@"SHT_CUDA_INFO"
	.sectionflags	@""
	.align	4


	//----- nvinfo : EIATTR_CUDA_API_VERSION
	.align		4
        /*0000*/ 	.byte	0x04, 0x37
        /*0002*/ 	.short	(.L_55 - .L_54)
.L_54:
        /*0004*/ 	.word	0x00000082


	//----- nvinfo : EIATTR_KPARAM_INFO
	.align		4
.L_55:
        /*0008*/ 	.byte	0x04, 0x17
        /*000a*/ 	.short	(.L_57 - .L_56)
.L_56:
        /*000c*/ 	.word	0x00000000
        /*0010*/ 	.short	0x0004
        /*0012*/ 	.short	0x0020
        /*0014*/ 	.byte	0x00, 0xf0, 0x11, 0x00


	//----- nvinfo : EIATTR_KPARAM_INFO
	.align		4
.L_57:
        /*0018*/ 	.byte	0x04, 0x17
        /*001a*/ 	.short	(.L_59 - .L_58)
.L_58:
        /*001c*/ 	.word	0x00000000
        /*0020*/ 	.short	0x0003
        /*0022*/ 	.short	0x0018
        /*0024*/ 	.byte	0x00, 0xf5, 0x21, 0x00


	//----- nvinfo : EIATTR_KPARAM_INFO
	.align		4
.L_59:
        /*0028*/ 	.byte	0x04, 0x17
        /*002a*/ 	.short	(.L_61 - .L_60)
.L_60:
        /*002c*/ 	.word	0x00000000
        /*0030*/ 	.short	0x0002
        /*0032*/ 	.short	0x0010
        /*0034*/ 	.byte	0x00, 0xf0, 0x11, 0x00


	//----- nvinfo : EIATTR_KPARAM_INFO
	.align		4
.L_61:
        /*0038*/ 	.byte	0x04, 0x17
        /*003a*/ 	.short	(.L_63 - .L_62)
.L_62:
        /*003c*/ 	.word	0x00000000
        /*0040*/ 	.short	0x0001
        /*0042*/ 	.short	0x0008
        /*0044*/ 	.byte	0x00, 0xf5, 0x21, 0x00


	//----- nvinfo : EIATTR_KPARAM_INFO
	.align		4
.L_63:
        /*0048*/ 	.byte	0x04, 0x17
        /*004a*/ 	.short	(.L_65 - .L_64)
.L_64:
        /*004c*/ 	.word	0x00000000
        /*0050*/ 	.short	0x0000
        /*0052*/ 	.short	0x0000
        /*0054*/ 	.byte	0x00, 0xf5, 0x21, 0x00


	//----- nvinfo : EIATTR_SPARSE_MMA_MASK
	.align		4
.L_65:
        /*0058*/ 	.byte	0x03, 0x50
        /*005a*/ 	.short	0x0000


	//----- nvinfo : EIATTR_MAXREG_COUNT
	.align		4
        /*005c*/ 	.byte	0x03, 0x1b
        /*005e*/ 	.short	0x00ff


	//----- nvinfo : EIATTR_MERCURY_ISA_VERSION
	.align		4
        /*0060*/ 	.byte	0x03, 0x5f
        /*0062*/ 	.short	0x0101


	//----- nvinfo : EIATTR_VRC_CTA_INIT_COUNT
	.align		4
        /*0064*/ 	.byte	0x02, 0x4a
	.zero		1
	.zero		1


	//----- nvinfo : EIATTR_EXIT_INSTR_OFFSETS
	.align		4
        /*0068*/ 	.byte	0x04, 0x1c
        /*006a*/ 	.short	(.L_67 - .L_66)


	//   ....[0]....
.L_66:
        /*006c*/ 	.word	0x00000630


	//----- nvinfo : EIATTR_CRS_STACK_SIZE
	.align		4
.L_67:
        /*0070*/ 	.byte	0x04, 0x1e
        /*0072*/ 	.short	(.L_69 - .L_68)
.L_68:
        /*0074*/ 	.word	0x00000000


	//----- nvinfo : EIATTR_CBANK_PARAM_SIZE
	.align		4
.L_69:
        /*0078*/ 	.byte	0x03, 0x19
        /*007a*/ 	.short	0x0024


	//----- nvinfo : EIATTR_PARAM_CBANK
	.align		4
        /*007c*/ 	.byte	0x04, 0x0a
        /*007e*/ 	.short	(.L_71 - .L_70)
	.align		4
.L_70:
        /*0080*/ 	.word	index@(.nv.constant0._Z30count_workload_merge_and_splitPiS_iPKii)
        /*0084*/ 	.short	0x0380
        /*0086*/ 	.short	0x0024


	//----- nvinfo : EIATTR_SW_WAR
	.align		4
.L_71:
        /*0088*/ 	.byte	0x04, 0x36
        /*008a*/ 	.short	(.L_73 - .L_72)
.L_72:
        /*008c*/ 	.word	0x00000008
.L_73:


//--------------------- .nv.info._Z19gatherNnzbyBlockrowPKiS0_PfiiiS1_ --------------------------
	.section	.nv.info._Z19gatherNnzbyBlockrowPKiS0_PfiiiS1_,"",@"SHT_CUDA_INFO"
	.sectionflags	@""
	.align	4


	//----- nvinfo : EIATTR_CUDA_API_VERSION
	.align		4
        /*0000*/ 	.byte	0x04, 0x37
        /*0002*/ 	.short	(.L_75 - .L_74)
.L_74:
        /*0004*/ 	.word	0x00000082


	//----- nvinfo : EIATTR_KPARAM_INFO
	.align		4
.L_75:
        /*0008*/ 	.byte	0x04, 0x17
        /*000a*/ 	.short	(.L_77 - .L_76)
.L_76:
        /*000c*/ 	.word	0x00000000
        /*0010*/ 	.short	0x0006
        /*0012*/ 	.short	0x0028
        /*0014*/ 	.byte	0x00, 0xf5, 0x21, 0x00


	//----- nvinfo : EIATTR_KPARAM_INFO
	.align		4
.L_77:
        /*0018*/ 	.byte	0x04, 0x17
        /*001a*/ 	.short	(.L_79 - .L_78)
.L_78:
        /*001c*/ 	.word	0x00000000
        /*0020*/ 	.short	0x0005
        /*0022*/ 	.short	0x0020
        /*0024*/ 	.byte	0x00, 0xf0, 0x11, 0x00


	//----- nvinfo : EIATTR_KPARAM_INFO
	.align		4
.L_79:
        /*0028*/ 	.byte	0x04, 0x17
        /*002a*/ 	.short	(.L_81 - .L_80)
.L_80:
        /*002c*/ 	.word	0x00000000
        /*0030*/ 	.short	0x0004
        /*0032*/ 	.short	0x001c
        /*0034*/ 	.byte	0x00, 0xf0, 0x11, 0x00


	//----- nvinfo : EIATTR_KPARAM_INFO
	.align		4
.L_81:
        /*0038*/ 	.byte	0x04, 0x17
        /*003a*/ 	.short	(.L_83 - .L_82)
.L_82:
        /*003c*/ 	.word	0x00000000
        /*0040*/ 	.short	0x0003
        /*0042*/ 	.short	0x0018
        /*0044*/ 	.byte	0x00, 0xf0, 0x11, 0x00


	//----- nvinfo : EIATTR_KPARAM_INFO
	.align		4
.L_83:
        /*0048*/ 	.byte	0x04, 0x17
        /*004a*/ 	.short	(.L_85 - .L_84)
.L_84:
        /*004c*/ 	.word	0x00000000
        /*0050*/ 	.short	0x0002
        /*0052*/ 	.short	0x0010
        /*0054*/ 	.byte	0x00, 0xf5, 0x21, 0x00


	//----- nvinfo : EIATTR_KPARAM_INFO
	.align		4
.L_85:
        /*0058*/ 	.byte	0x04, 0x17
        /*005a*/ 	.short	(.L_87 - .L_86)
.L_86:
        /*005c*/ 	.word	0x00000000
        /*0060*/ 	.short	0x0001
        /*0062*/ 	.short	0x0008
        /*0064*/ 	.byte	0x00, 0xf5, 0x21, 0x00


	//----- nvinfo : EIATTR_KPARAM_INFO
	.align		4
.L_87:
        /*0068*/ 	.byte	0x04, 0x17
        /*006a*/ 	.short	(.L_89 - .L_88)
.L_88:
        /*006c*/ 	.word	0x00000000
        /*0070*/ 	.short	0x0000
        /*0072*/ 	.short	0x0000
        /*0074*/ 	.byte	0x00, 0xf5, 0x21, 0x00


	//----- nvinfo : EIATTR_SPARSE_MMA_MASK
	.align		4
.L_89:
        /*0078*/ 	.byte	0x03, 0x50
        /*007a*/ 	.short	0x0000


	//----- nvinfo : EIATTR_MAXREG_COUNT
	.align		4
        /*007c*/ 	.byte	0x03, 0x1b
        /*007e*/ 	.short	0x00ff


	//----- nvinfo : EIATTR_MERCURY_ISA_VERSION
	.align		4
        /*0080*/ 	.byte	0x03, 0x5f
        /*0082*/ 	.short	0x0101


	//----- nvinfo : EIATTR_VRC_CTA_INIT_COUNT
	.align		4
        /*0084*/ 	.byte	0x02, 0x4a
	.zero		1
	.zero		1


	//----- nvinfo : EIATTR_EXIT_INSTR_OFFSETS
	.align		4
        /*0088*/ 	.byte	0x04, 0x1c
        /*008a*/ 	.short	(.L_91 - .L_90)


	//   ....[0]....
.L_90:
        /*008c*/ 	.word	0x00000030


	//   ....[1]....
        /*0090*/ 	.word	0x00000220


	//----- nvinfo : EIATTR_CBANK_PARAM_SIZE
	.align		4
.L_91:
        /*0094*/ 	.byte	0x03, 0x19
        /*0096*/ 	.short	0x0030


	//----- nvinfo : EIATTR_PARAM_CBANK
	.align		4
        /*0098*/ 	.byte	0x04, 0x0a
        /*009a*/ 	.short	(.L_93 - .L_92)
	.align		4
.L_92:
        /*009c*/ 	.word	index@(.nv.constant0._Z19gatherNnzbyBlockrowPKiS0_PfiiiS1_)
        /*00a0*/ 	.short	0x0380
        /*00a2*/ 	.short	0x0030


	//----- nvinfo : EIATTR_SW_WAR
	.align		4
.L_93:
        /*00a4*/ 	.byte	0x04, 0x36
        /*00a6*/ 	.short	(.L_95 - .L_94)
.L_94:
        /*00a8*/ 	.word	0x00000008
.L_95:


//--------------------- .nv.info._Z13maskReduceSumPKiS0_S0_S0_PKfiPf --------------------------
	.section	.nv.info._Z13maskReduceSumPKiS0_S0_S0_PKfiPf,"",@"SHT_CUDA_INFO"
	.sectionflags	@""
	.align	4


	//----- nvinfo : EIATTR_CUDA_API_VERSION
	.align		4
        /*0000*/ 	.byte	0x04, 0x37
        /*0002*/ 	.short	(.L_97 - .L_96)
.L_96:
        /*0004*/ 	.word	0x00000082


	//----- nvinfo : EIATTR_KPARAM_INFO
	.align		4
.L_97:
        /*0008*/ 	.byte	0x04, 0x17
        /*000a*/ 	.short	(.L_99 - .L_98)
.L_98:
        /*000c*/ 	.word	0x00000000
        /*0010*/ 	.short	0x0006
        /*0012*/ 	.short	0x0030
        /*0014*/ 	.byte	0x00, 0xf5, 0x21, 0x00


	//----- nvinfo : EIATTR_KPARAM_INFO
	.align		4
.L_99:
        /*0018*/ 	.byte	0x04, 0x17
        /*001a*/ 	.short	(.L_101 - .L_100)
.L_100:
        /*001c*/ 	.word	0x00000000
        /*0020*/ 	.short	0x0005
        /*0022*/ 	.short	0x0028
        /*0024*/ 	.byte	0x00, 0xf0, 0x11, 0x00


	//----- nvinfo : EIATTR_KPARAM_INFO
	.align		4
.L_101:
        /*0028*/ 	.byte	0x04, 0x17
        /*002a*/ 	.short	(.L_103 - .L_102)
.L_102:
        /*002c*/ 	.word	0x00000000
        /*0030*/ 	.short	0x0004
        /*0032*/ 	.short	0x0020
        /*0034*/ 	.byte	0x00, 0xf5, 0x21, 0x00


	//----- nvinfo : EIATTR_KPARAM_INFO
	.align		4
.L_103:
        /*0038*/ 	.byte	0x04, 0x17
        /*003a*/ 	.short	(.L_105 - .L_104)
.L_104:
        /*003c*/ 	.word	0x00000000
        /*0040*/ 	.short	0x0003
        /*0042*/ 	.short	0x0018
        /*0044*/ 	.byte	0x00, 0xf5, 0x21, 0x00


	//----- nvinfo : EIATTR_KPARAM_INFO
	.align		4
.L_105:
        /*0048*/ 	.byte	0x04, 0x17
        /*004a*/ 	.short	(.L_107 - .L_106)
.L_106:
        /*004c*/ 	.word	0x00000000
        /*0050*/ 	.short	0x0002
        /*0052*/ 	.short	0x0010
        /*0054*/ 	.byte	0x00, 0xf5, 0x21, 0x00


	//----- nvinfo : EIATTR_KPARAM_INFO
	.align		4
.L_107:
        /*0058*/ 	.byte	0x04, 0x17
        /*005a*/ 	.short	(.L_109 - .L_108)
.L_108:
        /*005c*/ 	.word	0x00000000
        /*0060*/ 	.short	0x0001
        /*0062*/ 	.short	0x0008
        /*0064*/ 	.byte	0x00, 0xf5, 0x21, 0x00


	//----- nvinfo : EIATTR_KPARAM_INFO
	.align		4
.L_109:
        /*0068*/ 	.byte	0x04, 0x17
        /*006a*/ 	.short	(.L_111 - .L_110)
.L_110:
        /*006c*/ 	.word	0x00000000
        /*0070*/ 	.short	0x0000
        /*0072*/ 	.short	0x0000
        /*0074*/ 	.byte	0x00, 0xf5, 0x21, 0x00


	//----- nvinfo : EIATTR_SPARSE_MMA_MASK
	.align		4
.L_111:
        /*0078*/ 	.byte	0x03, 0x50
        /*007a*/ 	.short	0x0000


	//----- nvinfo : EIATTR_MAXREG_COUNT
	.align		4
        /*007c*/ 	.byte	0x03, 0x1b
        /*007e*/ 	.short	0x00ff


	//----- nvinfo : EIATTR_MERCURY_ISA_VERSION
	.align		4
        /*0080*/ 	.byte	0x03, 0x5f
        /*0082*/ 	.short	0x0101


	//----- nvinfo : EIATTR_VRC_CTA_INIT_COUNT
	.align		4
        /*0084*/ 	.byte	0x02, 0x4a
	.zero		1
	.zero		1


	//----- nvinfo : EIATTR_EXIT_INSTR_OFFSETS
	.align		4
        /*0088*/ 	.byte	0x04, 0x1c
        /*008a*/ 	.short	(.L_113 - .L_112)


	//   ....[0]....
.L_112:
        /*008c*/ 	.word	0x00000060


	//   ....[1]....
        /*0090*/ 	.word	0x00000250


	//----- nvinfo : EIATTR_CBANK_PARAM_SIZE
	.align		4
.L_113:
        /*0094*/ 	.byte	0x03, 0x19
        /*0096*/ 	.short	0x0038


	//----- nvinfo : EIATTR_PARAM_CBANK
	.align		4
        /*0098*/ 	.byte	0x04, 0x0a
        /*009a*/ 	.short	(.L_115 - .L_114)
	.align		4
.L_114:
        /*009c*/ 	.word	index@(.nv.constant0._Z13maskReduceSumPKiS0_S0_S0_PKfiPf)
        /*00a0*/ 	.short	0x0380
        /*00a2*/ 	.short	0x0038


	//----- nvinfo : EIATTR_SW_WAR
	.align		4
.L_115:
        /*00a4*/ 	.byte	0x04, 0x36
        /*00a6*/ 	.short	(.L_117 - .L_116)
.L_116:
        /*00a8*/ 	.word	0x00000008
.L_117:


//--------------------- .nv.info._Z17removeDiagonalNnzPKiS0_Pfi --------------------------
	.section	.nv.info._Z17removeDiagonalNnzPKiS0_Pfi,"",@"SHT_CUDA_INFO"
	.sectionflags	@""
	.align	4


	//----- nvinfo : EIATTR_CUDA_API_VERSION
	.align		4
        /*0000*/ 	.byte	0x04, 0x37
        /*0002*/ 	.short	(.L_119 - .L_118)
.L_118:
        /*0004*/ 	.word	0x00000082


	//----- nvinfo : EIATTR_KPARAM_INFO
	.align		4
.L_119:
        /*0008*/ 	.byte	0x04, 0x17
        /*000a*/ 	.short	(.L_121 - .L_120)
.L_120:
        /*000c*/ 	.word	0x00000000
        /*0010*/ 	.short	0x0003
        /*0012*/ 	.short	0x0018
        /*0014*/ 	.byte	0x00, 0xf0, 0x11, 0x00


	//----- nvinfo : EIATTR_KPARAM_INFO
	.align		4
.L_121:
        /*0018*/ 	.byte	0x04, 0x17
        /*001a*/ 	.short	(.L_123 - .L_122)
.L_122:
        /*001c*/ 	.word	0x00000000
        /*0020*/ 	.short	0x0002
        /*0022*/ 	.short	0x0010
        /*0024*/ 	.byte	0x00, 0xf5, 0x21, 0x00


	//----- nvinfo : EIATTR_KPARAM_INFO
	.align		4
.L_123:
        /*0028*/ 	.byte	0x04, 0x17
        /*002a*/ 	.short	(.L_125 - .L_124)
.L_124:
        /*002c*/ 	.word	0x00000000
        /*0030*/ 	.short	0x0001
        /*0032*/ 	.short	0x0008
        /*0034*/ 	.byte	0x00, 0xf5, 0x21, 0x00


	//----- nvinfo : EIATTR_KPARAM_INFO
	.align		4
.L_125:
        /*0038*/ 	.byte	0x04, 0x17
        /*003a*/ 	.short	(.L_127 - .L_126)
.L_126:
        /*003c*/ 	.word	0x00000000
        /*0040*/ 	.short	0x0000
        /*0042*/ 	.short	0x0000
        /*0044*/ 	.byte	0x00, 0xf5, 0x21, 0x00


	//----- nvinfo : EIATTR_SPARSE_MMA_MASK
	.align		4
.L_127:
        /*0048*/ 	.byte	0x03, 0x50
        /*004a*/ 	.short	0x0000


	//----- nvinfo : EIATTR_MAXREG_COUNT
	.align		4
        /*004c*/ 	.byte	0x03, 0x1b
        /*004e*/ 	.short	0x00ff


	//----- nvinfo : EIATTR_MERCURY_ISA_VERSION
	.align		4
        /*0050*/ 	.byte	0x03, 0x5f
        /*0052*/ 	.short	0x0101


	//----- nvinfo : EIATTR_VRC_CTA_INIT_COUNT
	.align		4
        /*0054*/ 	.byte	0x02, 0x4a
	.zero		1
	.zero		1


	//----- nvinfo : EIATTR_EXIT_INSTR_OFFSETS
	.align		4
        /*0058*/ 	.byte	0x04, 0x1c
        /*005a*/ 	.short	(.L_129 - .L_128)


	//   ....[0]....
.L_128:
        /*005c*/ 	.word	0x00000030


	//   ....[1]....
        /*0060*/ 	.word	0x000001e0


	//----- nvinfo : EIATTR_CBANK_PARAM_SIZE
	.align		4
.L_129:
        /*0064*/ 	.byte	0x03, 0x19
        /*0066*/ 	.short	0x001c


	//----- nvinfo : EIATTR_PARAM_CBANK
	.align		4
        /*0068*/ 	.byte	0x04, 0x0a
        /*006a*/ 	.short	(.L_131 - .L_130)
	.align		4
.L_130:
        /*006c*/ 	.word	index@(.nv.constant0._Z17removeDiagonalNnzPKiS0_Pfi)
        /*0070*/ 	.short	0x0380
        /*0072*/ 	.short	0x001c


	//----- nvinfo : EIATTR_SW_WAR
	.align		4
.L_131:
        /*0074*/ 	.byte	0x04, 0x36
        /*0076*/ 	.short	(.L_133 - .L_132)
.L_132:
        /*0078*/ 	.word	0x00000008
.L_133:


//--------------------- .nv.callgraph             --------------------------
	.section	.nv.callgraph,"",@"SHT_CUDA_CALLGRAPH"
	.align	4
	.sectionentsize	8
	.align		4
        /*0000*/ 	.word	0x00000000
	.align		4
        /*0004*/ 	.word	0xffffffff
	.align		4
        /*0008*/ 	.word	0x00000000
	.align		4
        /*000c*/ 	.word	0xfffffffe
	.align		4
        /*0010*/ 	.word	0x00000000
	.align		4
        /*0014*/ 	.word	0xfffffffd
	.align		4
        /*0018*/ 	.word	0x00000000
	.align		4
        /*001c*/ 	.word	0xfffffffc


//--------------------- .text._Z15getWorkloadInfoPKiiiPiS1_iS1_ --------------------------
	.section	.text._Z15getWorkloadInfoPKiiiPiS1_iS1_,"ax",@progbits
	.align	128
        .global         _Z15getWorkloadInfoPKiiiPiS1_iS1_
        .type           _Z15getWorkloadInfoPKiiiPiS1_iS1_,@function
        .size           _Z15getWorkloadInfoPKiiiPiS1_iS1_,(.L_x_46 - _Z15getWorkloadInfoPKiiiPiS1_iS1_)
        .other          _Z15getWorkloadInfoPKiiiPiS1_iS1_,@"STO_CUDA_ENTRY STV_DEFAULT"
_Z15getWorkloadInfoPKiiiPiS1_iS1_:
.text._Z15getWorkloadInfoPKiiiPiS1_iS1_:
[----:B------:R-:W-:Y:S01]  /*0000*/  LDC R1, c[0x0][0x37c] ;  /* 0x0000df00ff017b82 */ /* 0x000fe20000000800 */
[----:B------:R-:W0:Y:S01]  /*0010*/  LDCU UR6, c[0x0][0x388] ;  /* 0x00007100ff0677ac */ /* 0x000e220008000800 */
[----:B------:R-:W-:Y:S02]  /*0020*/  HFMA2 R5, -RZ, RZ, 0, 0 ;  /* 0x00000000ff057431 */ /* 0x000fe400000001ff */
[----:B------:R-:W-:Y:S01]  /*0030*/  IMAD.MOV.U32 R2, RZ, RZ, -0x1 ;  /* 0xffffffffff027424 */ /* 0x000fe200078e00ff */
[----:B------:R-:W-:Y:S01]  /*0040*/  CS2R R8, SRZ ;  /* 0x0000000000087805 */ /* 0x000fe2000001ff00 */
[----:B------:R-:W-:Y:S01]  /*0050*/  IMAD.MOV.U32 R0, RZ, RZ, RZ ;  /* 0x000000ffff007224 */ /* 0x000fe200078e00ff */
[----:B------:R-:W1:Y:S01]  /*0060*/  LDCU.64 UR4, c[0x0][0x358] ;  /* 0x00006b00ff0477ac */ /* 0x000e620008000a00 */
[----:B0-----:R-:W-:-:S09]  /*0070*/  UISETP.GE.AND UP0, UPT, UR6, 0x1, UPT ;  /* 0x000000010600788c */ /* 0x001fd2000bf06270 */
[----:B-1----:R-:W-:Y:S05]  /*0080*/  BRA.U !UP0, `(.L_x_0) ;  /* 0x0000000d08807547 */ /* 0x002fea000b800000 */
[----:B------:R-:W-:Y:S01]  /*0090*/  CS2R R6, SRZ ;  /* 0x0000000000067805 */ /* 0x000fe2000001ff00 */
[----:B------:R-:W-:Y:S02]  /*00a0*/  IMAD.MOV.U32 R5, RZ, RZ, RZ ;  /* 0x000000ffff057224 */ /* 0x000fe400078e00ff */
[----:B------:R-:W-:-:S07]  /*00b0*/  IMAD.MOV.U32 R0, RZ, RZ, RZ ;  /* 0x000000ffff007224 */ /* 0x000fce00078e00ff */
.L_x_11:
[----:B------:R-:W0:Y:S02]  /*00c0*/  LDC.64 R2, c[0x0][0x380] ;  /* 0x0000e000ff027b82 */ /* 0x000e240000000a00 */
[----:B0-----:R-:W-:-:S05]  /*00d0*/  IMAD.WIDE R12, R7, 0x4, R2 ;  /* 0x00000004070c7825 */ /* 0x001fca00078e0202 */
[----:B------:R-:W2:Y:S04]  /*00e0*/  LDG.E.CONSTANT R3, desc[UR4][R12.64] ;  /* 0x000000040c037981 */ /* 0x000ea8000c1e9900 */
[----:B------:R-:W2:Y:S01]  /*00f0*/  LDG.E.CONSTANT R2, desc[UR4][R12.64+0x4] ;  /* 0x000004040c027981 */ /* 0x000ea2000c1e9900 */
[----:B------:R-:W-:Y:S01]  /*0100*/  IMAD.MOV.U32 R4, RZ, RZ, RZ ;  /* 0x000000ffff047224 */ /* 0x000fe200078e00ff */
[----:B--2---:R-:W-:Y:S01]  /*0110*/  IADD3 R9, PT, PT, -R3, R2, RZ ;  /* 0x0000000203097210 */ /* 0x004fe20007ffe1ff */
[----:B------:R-:W-:-:S03]  /*0120*/  IMAD.MOV.U32 R2, RZ, RZ, R7 ;  /* 0x000000ffff027224 */ /* 0x000fc600078e0007 */
[----:B------:R-:W-:-:S13]  /*0130*/  ISETP.NE.AND P0, PT, R9, RZ, PT ;  /* 0x000000ff0900720c */ /* 0x000fda0003f05270 */
[----:B------:R-:W-:Y:S05]  /*0140*/  @!P0 BRA `(.L_x_1) ;  /* 0x0000000c00388947 */ /* 0x000fea0003800000 */
[----:B------:R-:W0:Y:S01]  /*0150*/  LDC R8, c[0x0][0x38c] ;  /* 0x0000e300ff087b82 */ /* 0x000e220000000800 */
[----:B------:R-:W-:Y:S01]  /*0160*/  ISETP.NE.AND P0, PT, R5, RZ, PT ;  /* 0x000000ff0500720c */ /* 0x000fe20003f05270 */
[----:B------:R-:W-:Y:S01]  /*0170*/  IMAD.MOV.U32 R2, RZ, RZ, R7 ;  /* 0x000000ffff027224 */ /* 0x000fe200078e0007 */
[----:B------:R-:W-:-:S11]  /*0180*/  MOV R4, R9 ;  /* 0x0000000900047202 */ /* 0x000fd60000000f00 */
[----:B------:R-:W-:Y:S05]  /*0190*/  @!P0 BRA `(.L_x_2) ;  /* 0x0000000000708947 */ /* 0x000fea0003800000 */
[----:B------:R1:W2:Y:S01]  /*01a0*/  LDG.E.CONSTANT R12, desc[UR4][R12.64+-0x4] ;  /* 0xfffffc040c0c7981 */ /* 0x0002a2000c1e9900 */
[----:B------:R-:W3:Y:S02]  /*01b0*/  LDC R14, c[0x0][0x38c] ;  /* 0x0000e300ff0e7b82 */ /* 0x000ee40000000800 */
[----:B---3--:R-:W-:-:S04]  /*01c0*/  IABS R9, R14 ;  /* 0x0000000e00097213 */ /* 0x008fc80000000000 */
[----:B------:R-:W3:Y:S08]  /*01d0*/  I2F.RP R4, R9 ;  /* 0x0000000900047306 */ /* 0x000ef00000209400 */
[----:B---3--:R-:W3:Y:S02]  /*01e0*/  MUFU.RCP R4, R4 ;  /* 0x0000000400047308 */ /* 0x008ee40000001000 */
[----:B---3--:R-:W-:-:S06]  /*01f0*/  VIADD R10, R4, 0xffffffe ;  /* 0x0ffffffe040a7836 */ /* 0x008fcc0000000000 */
[----:B------:R3:W4:Y:S02]  /*0200*/  F2I.FTZ.U32.TRUNC.NTZ R11, R10 ;  /* 0x0000000a000b7305 */ /* 0x000724000021f000 */
[----:B---3--:R-:W-:Y:S01]  /*0210*/  IMAD.MOV.U32 R10, RZ, RZ, RZ ;  /* 0x000000ffff0a7224 */ /* 0x008fe200078e00ff */
[----:B----4-:R-:W-:-:S05]  /*0220*/  IADD3 R16, PT, PT, RZ, -R11, RZ ;  /* 0x8000000bff107210 */ /* 0x010fca0007ffe0ff */
[----:B-1----:R-:W-:-:S04]  /*0230*/  IMAD R13, R16, R9, RZ ;  /* 0x00000009100d7224 */ /* 0x002fc800078e02ff */
[----:B------:R-:W-:-:S04]  /*0240*/  IMAD.HI.U32 R11, R11, R13, R10 ;  /* 0x0000000d0b0b7227 */ /* 0x000fc800078e000a */
[----:B--2---:R-:W-:-:S05]  /*0250*/  IMAD.IADD R2, R3, 0x1, -R12 ;  /* 0x0000000103027824 */ /* 0x004fca00078e0a0c */
[----:B------:R-:W-:Y:S02]  /*0260*/  IABS R12, R2 ;  /* 0x00000002000c7213 */ /* 0x000fe40000000000 */
[----:B------:R-:W-:Y:S01]  /*0270*/  ISETP.GE.AND P2, PT, R2, RZ, PT ;  /* 0x000000ff0200720c */ /* 0x000fe20003f46270 */
[----:B------:R-:W-:Y:S02]  /*0280*/  VIADD R2, R7, 0xffffffff ;  /* 0xffffffff07027836 */ /* 0x000fe40000000000 */
[----:B------:R-:W-:-:S05]  /*0290*/  IMAD.HI.U32 R11, R11, R12, RZ ;  /* 0x0000000c0b0b7227 */ /* 0x000fca00078e00ff */
[----:B------:R-:W-:-:S05]  /*02a0*/  IADD3 R11, PT, PT, -R11, RZ, RZ ;  /* 0x000000ff0b0b7210 */ /* 0x000fca0007ffe1ff */
[----:B------:R-:W-:-:S05]  /*02b0*/  IMAD R4, R9, R11, R12 ;  /* 0x0000000b09047224 */ /* 0x000fca00078e020c */
[----:B------:R-:W-:-:S13]  /*02c0*/  ISETP.GT.U32.AND P0, PT, R9, R4, PT ;  /* 0x000000040900720c */ /* 0x000fda0003f04070 */
[----:B------:R-:W-:Y:S01]  /*02d0*/  @!P0 IMAD.IADD R4, R4, 0x1, -R9 ;  /* 0x0000000104048824 */ /* 0x000fe200078e0a09 */
[----:B------:R-:W-:-:S04]  /*02e0*/  ISETP.NE.AND P0, PT, R14, RZ, PT ;  /* 0x000000ff0e00720c */ /* 0x000fc80003f05270 */
[----:B------:R-:W-:-:S13]  /*02f0*/  ISETP.GT.U32.AND P1, PT, R9, R4, PT ;  /* 0x000000040900720c */ /* 0x000fda0003f24070 */
[----:B------:R-:W-:-:S05]  /*0300*/  @!P1 IMAD.IADD R4, R4, 0x1, -R9 ;  /* 0x0000000104049824 */ /* 0x000fca00078e0a09 */
[----:B------:R-:W-:Y:S02]  /*0310*/  MOV R10, R4 ;  /* 0x00000004000a7202 */ /* 0x000fe40000000f00 */
[----:B------:R-:W-:-:S03]  /*0320*/  MOV R4, R5 ;  /* 0x0000000500047202 */ /* 0x000fc60000000f00 */
[----:B------:R-:W-:Y:S01]  /*0330*/  @!P2 IMAD.MOV R10, RZ, RZ, -R10 ;  /* 0x000000ffff0aa224 */ /* 0x000fe200078e0a0a */
[----:B------:R-:W-:-:S05]  /*0340*/  @!P0 LOP3.LUT R10, RZ, R14, RZ, 0x33, !PT ;  /* 0x0000000eff0a8212 */ /* 0x000fca00078e33ff */
[----:B------:R-:W-:-:S07]  /*0350*/  IMAD.IADD R3, R3, 0x1, -R10 ;  /* 0x0000000103037824 */ /* 0x000fce00078e0a0a */
.L_x_2:
[----:B0-----:R-:W-:-:S13]  /*0360*/  ISETP.GE.AND P0, PT, R4, R8, PT ;  /* 0x000000080400720c */ /* 0x001fda0003f06270 */
[----:B------:R-:W-:Y:S05]  /*0370*/  @P0 BRA `(.L_x_3) ;  /* 0x0000000000a00947 */ /* 0x000fea0003800000 */
[----:B------:R-:W0:Y:S01]  /*0380*/  LDCU UR6, c[0x0][0x388] ;  /* 0x00007100ff0677ac */ /* 0x000e220008000800 */
[----:B------:R-:W1:Y:S01]  /*0390*/  LDC.64 R8, c[0x0][0x398] ;  /* 0x0000e600ff087b82 */ /* 0x000e620000000a00 */
[----:B------:R-:W-:Y:S01]  /*03a0*/  IMAD.MOV.U32 R7, RZ, RZ, RZ ;  /* 0x000000ffff077224 */ /* 0x000fe200078e00ff */
[----:B------:R-:W-:-:S06]  /*03b0*/  MOV R16, R2 ;  /* 0x0000000200107202 */ /* 0x000fcc0000000f00 */
[----:B------:R-:W2:Y:S01]  /*03c0*/  LDC.64 R10, c[0x0][0x390] ;  /* 0x0000e400ff0a7b82 */ /* 0x000ea20000000a00 */
[----:B0-----:R-:W-:Y:S01]  /*03d0*/  ISETP.GE.AND P0, PT, R2, UR6, PT ;  /* 0x0000000602007c0c */ /* 0x001fe2000bf06270 */
[----:B-1----:R-:W-:-:S04]  /*03e0*/  IMAD.WIDE R8, R0, 0x4, R8 ;  /* 0x0000000400087825 */ /* 0x002fc800078e0208 */
[----:B------:R-:W-:Y:S01]  /*03f0*/  VIADD R0, R0, 0x2 ;  /* 0x0000000200007836 */ /* 0x000fe20000000000 */
[----:B------:R0:W-:Y:S01]  /*0400*/  STG.E desc[UR4][R8.64], R2 ;  /* 0x0000000208007986 */ /* 0x0001e2000c101904 */
[----:B--2---:R-:W-:-:S03]  /*0410*/  IMAD.WIDE R10, R6, 0x4, R10 ;  /* 0x00000004060a7825 */ /* 0x004fc600078e020a */
[----:B------:R0:W-:Y:S03]  /*0420*/  STG.E desc[UR4][R8.64+0x4], R3 ;  /* 0x0000040308007986 */ /* 0x0001e6000c101904 */
[----:B------:R-:W-:Y:S05]  /*0430*/  @P0 BRA `(.L_x_4) ;  /* 0x00000000005c0947 */ /* 0x000fea0003800000 */
[----:B------:R-:W1:Y:S01]  /*0440*/  LDC R19, c[0x0][0x388] ;  /* 0x0000e200ff137b82 */ /* 0x000e620000000800 */
[----:B------:R-:W-:Y:S01]  /*0450*/  IMAD.MOV.U32 R5, RZ, RZ, RZ ;  /* 0x000000ffff057224 */ /* 0x000fe200078e00ff */
[----:B------:R-:W-:Y:S01]  /*0460*/  MOV R17, R4 ;  /* 0x0000000400117202 */ /* 0x000fe20000000f00 */
[----:B------:R-:W2:Y:S05]  /*0470*/  LDCU UR6, c[0x0][0x38c] ;  /* 0x00007180ff0677ac */ /* 0x000eaa0008000800 */
[----:B0-----:R-:W0:Y:S02]  /*0480*/  LDC.64 R8, c[0x0][0x398] ;  /* 0x0000e600ff087b82 */ /* 0x001e240000000a00 */
.L_x_5:
[----:B------:R-:W-:-:S04]  /*0490*/  VIADD R7, R5, 0x1 ;  /* 0x0000000105077836 */ /* 0x000fc80000000000 */
[----:B------:R-:W-:-:S05]  /*04a0*/  IMAD.IADD R16, R2, 0x1, R7 ;  /* 0x0000000102107824 */ /* 0x000fca00078e0207 */
[----:B-1----:R-:W-:-:S13]  /*04b0*/  ISETP.GE.AND P0, PT, R16, R19, PT ;  /* 0x000000131000720c */ /* 0x002fda0003f06270 */
[----:B------:R-:W1:Y:S01]  /*04c0*/  @!P0 LDC.64 R14, c[0x0][0x380] ;  /* 0x0000e000ff0e8b82 */ /* 0x000e620000000a00 */
[----:B------:R-:W-:-:S05]  /*04d0*/  @!P0 IADD3 R5, PT, PT, R2, R5, RZ ;  /* 0x0000000502058210 */ /* 0x000fca0007ffe0ff */
[----:B-1----:R-:W-:-:S05]  /*04e0*/  @!P0 IMAD.WIDE R14, R5, 0x4, R14 ;  /* 0x00000004050e8825 */ /* 0x002fca00078e020e */
[----:B------:R-:W3:Y:S04]  /*04f0*/  @!P0 LDG.E.CONSTANT R5, desc[UR4][R14.64+0x8] ;  /* 0x000008040e058981 */ /* 0x000ee8000c1e9900 */
[----:B------:R-:W3:Y:S01]  /*0500*/  @!P0 LDG.E.CONSTANT R18, desc[UR4][R14.64+0x4] ;  /* 0x000004040e128981 */ /* 0x000ee2000c1e9900 */
[----:B0-----:R-:W-:Y:S01]  /*0510*/  IMAD.WIDE R12, R0, 0x4, R8 ;  /* 0x00000004000c7825 */ /* 0x001fe200078e0208 */
[----:B------:R-:W-:-:S03]  /*0520*/  ISETP.LT.AND P1, PT, R16, R19, PT ;  /* 0x000000131000720c */ /* 0x000fc60003f21270 */
[----:B------:R-:W-:Y:S01]  /*0530*/  VIADD R0, R0, 0x1 ;  /* 0x0000000100007836 */ /* 0x000fe20000000000 */
[----:B------:R0:W-:Y:S02]  /*0540*/  STG.E desc[UR4][R12.64], R4 ;  /* 0x000000040c007986 */ /* 0x0001e4000c101904 */
[----:B0-----:R-:W-:Y:S02]  /*0550*/  IMAD.MOV.U32 R4, RZ, RZ, RZ ;  /* 0x000000ffff047224 */ /* 0x001fe400078e00ff */
[----:B---3--:R-:W-:Y:S02]  /*0560*/  @!P0 IMAD.IADD R4, R5, 0x1, -R18 ;  /* 0x0000000105048824 */ /* 0x008fe400078e0a12 */
[----:B------:R-:W-:-:S03]  /*0570*/  IMAD.MOV.U32 R5, RZ, RZ, R7 ;  /* 0x000000ffff057224 */ /* 0x000fc600078e0007 */
[----:B------:R-:W-:-:S04]  /*0580*/  IADD3 R17, PT, PT, R4, R17, RZ ;  /* 0x0000001104117210 */ /* 0x000fc80007ffe0ff */
[----:B--2---:R-:W-:-:S13]  /*0590*/  ISETP.GT.AND P0, PT, R17, UR6, PT ;  /* 0x0000000611007c0c */ /* 0x004fda000bf04270 */
[----:B------:R-:W-:Y:S05]  /*05a0*/  @!P0 BRA P1, `(.L_x_5) ;  /* 0xfffffffc00b88947 */ /* 0x000fea000083ffff */
.L_x_4:
[----:B------:R1:W-:Y:S01]  /*05b0*/  STG.E desc[UR4][R10.64], R7 ;  /* 0x000000070a007986 */ /* 0x0003e2000c101904 */
[----:B------:R-:W-:Y:S01]  /*05c0*/  IADD3 R6, PT, PT, R6, 0x1, RZ ;  /* 0x0000000106067810 */ /* 0x000fe20007ffe0ff */
[----:B------:R-:W-:Y:S02]  /*05d0*/  IMAD.MOV.U32 R5, RZ, RZ, RZ ;  /* 0x000000ffff057224 */ /* 0x000fe400078e00ff */
[----:B0-----:R-:W-:Y:S01]  /*05e0*/  VIADD R2, R16, 0xffffffff ;  /* 0xffffffff10027836 */ /* 0x001fe20000000000 */
[----:B------:R-:W-:Y:S06]  /*05f0*/  BRA `(.L_x_1) ;  /* 0x00000008000c7947 */ /* 0x000fec0003800000 */
.L_x_3:
[----:B------:R-:W-:-:S13]  /*0600*/  ISETP.GT.AND P0, PT, R4, R8, PT ;  /* 0x000000080400720c */ /* 0x000fda0003f04270 */
[----:B------:R-:W-:Y:S05]  /*0610*/  @!P0 BRA `(.L_x_6) ;  /* 0x0000000400d48947 */ /* 0x000fea0003800000 */
[----:B------:R-:W-:Y:S02]  /*0620*/  IABS R7, R8 ;  /* 0x0000000800077213 */ /* 0x000fe40000000000 */
[----:B------:R-:W-:Y:S02]  /*0630*/  IABS R5, R4 ;  /* 0x0000000400057213 */ /* 0x000fe40000000000 */
[----:B------:R-:W0:Y:S08]  /*0640*/  I2F.RP R12, R7 ;  /* 0x00000007000c7306 */ /* 0x000e300000209400 */
[----:B0-----:R-:W0:Y:S02]  /*0650*/  MUFU.RCP R12, R12 ;  /* 0x0000000c000c7308 */ /* 0x001e240000001000 */
[----:B0-----:R-:W-:-:S06]  /*0660*/  IADD3 R13, PT, PT, R12, 0xffffffe, RZ ;  /* 0x0ffffffe0c0d7810 */ /* 0x001fcc0007ffe0ff */
[----:B------:R-:W0:Y:S02]  /*0670*/  F2I.FTZ.U32.TRUNC.NTZ R11, R13 ;  /* 0x0000000d000b7305 */ /* 0x000e24000021f000 */
[----:B0-----:R-:W-:-:S04]  /*0680*/  IMAD.MOV R10, RZ, RZ, -R11 ;  /* 0x000000ffff0a7224 */ /* 0x001fc800078e0a0b */
[----:B------:R-:W-:Y:S02]  /*0690*/  IMAD R9, R10, R7, RZ ;  /* 0x000000070a097224 */ /* 0x000fe400078e02ff */
[----:B------:R-:W-:-:S04]  /*06a0*/  IMAD.MOV.U32 R10, RZ, RZ, RZ ;  /* 0x000000ffff0a7224 */ /* 0x000fc800078e00ff */
[----:B------:R-:W-:Y:S01]  /*06b0*/  IMAD.HI.U32 R9, R11, R9, R10 ;  /* 0x000000090b097227 */ /* 0x000fe200078e000a */
[----:B------:R-:W-:-:S05]  /*06c0*/  MOV R10, R5 ;  /* 0x00000005000a7202 */ /* 0x000fca0000000f00 */
[----:B------:R-:W-:-:S04]  /*06d0*/  IMAD.HI.U32 R5, R9, R10, RZ ;  /* 0x0000000a09057227 */ /* 0x000fc800078e00ff */
[----:B------:R-:W-:-:S04]  /*06e0*/  IMAD.MOV R11, RZ, RZ, -R5 ;  /* 0x000000ffff0b7224 */ /* 0x000fc800078e0a05 */
[----:B------:R-:W-:-:S05]  /*06f0*/  IMAD R10, R7, R11, R10 ;  /* 0x0000000b070a7224 */ /* 0x000fca00078e020a */
[----:B------:R-:W-:-:S13]  /*0700*/  ISETP.GT.U32.AND P2, PT, R7, R10, PT ;  /* 0x0000000a0700720c */ /* 0x000fda0003f44070 */
[----:B------:R-:W-:Y:S01]  /*0710*/  @!P2 IMAD.IADD R10, R10, 0x1, -R7 ;  /* 0x000000010a0aa824 */ /* 0x000fe200078e0a07 */
[----:B------:R-:W-:-:S04]  /*0720*/  @!P2 IADD3 R5, PT, PT, R5, 0x1, RZ ;  /* 0x000000010505a810 */ /* 0x000fc80007ffe0ff */
[----:B------:R-:W-:Y:S02]  /*0730*/  ISETP.GE.U32.AND P1, PT, R10, R7, PT ;  /* 0x000000070a00720c */ /* 0x000fe40003f26070 */
[----:B------:R-:W-:-:S04]  /*0740*/  LOP3.LUT R10, R4, R8, RZ, 0x3c, !PT ;  /* 0x00000008040a7212 */ /* 0x000fc800078e3cff */
[----:B------:R-:W-:-:S07]  /*0750*/  ISETP.GE.AND P0, PT, R10, RZ, PT ;  /* 0x000000ff0a00720c */ /* 0x000fce0003f06270 */
[----:B------:R-:W-:Y:S01]  /*0760*/  @P1 VIADD R5, R5, 0x1 ;  /* 0x0000000105051836 */ /* 0x000fe20000000000 */
[----:B------:R-:W-:-:S03]  /*0770*/  ISETP.NE.AND P1, PT, R8, RZ, PT ;  /* 0x000000ff0800720c */ /* 0x000fc60003f25270 */
[----:B------:R-:W-:Y:S01]  /*0780*/  IMAD.MOV.U32 R10, RZ, RZ, R5 ;  /* 0x000000ffff0a7224 */ /* 0x000fe200078e0005 */
[----:B------:R-:W-:-:S04]  /*0790*/  LOP3.LUT R5, RZ, R8, RZ, 0x33, !PT ;  /* 0x00000008ff057212 */ /* 0x000fc800078e33ff */
[----:B------:R-:W-:-:S04]  /*07a0*/  @!P0 IADD3 R10, PT, PT, -R10, RZ, RZ ;  /* 0x000000ff0a0a8210 */ /* 0x000fc80007ffe1ff */
[----:B------:R-:W-:-:S04]  /*07b0*/  SEL R16, R5, R10, !P1 ;  /* 0x0000000a05107207 */ /* 0x000fc80004800000 */
[----:B------:R-:W-:-:S13]  /*07c0*/  ISETP.GE.AND P0, PT, R16, 0x1, PT ;  /* 0x000000011000780c */ /* 0x000fda0003f06270 */
[----:B------:R-:W-:Y:S05]  /*07d0*/  @!P0 BRA `(.L_x_7) ;  /* 0x0000000400348947 */ /* 0x000fea0003800000 */
[C---:B------:R-:W-:Y:S01]  /*07e0*/  ISETP.GE.U32.AND P2, PT, R16.reuse, 0x4, PT ;  /* 0x000000041000780c */ /* 0x040fe20003f46070 */
[----:B------:R-:W-:Y:S01]  /*07f0*/  IMAD.MOV.U32 R10, RZ, RZ, RZ ;  /* 0x000000ffff0a7224 */ /* 0x000fe200078e00ff */
[----:B------:R-:W-:-:S04]  /*0800*/  LOP3.LUT R18, R16, 0x3, RZ, 0xc0, !PT ;  /* 0x0000000310127812 */ /* 0x000fc800078ec0ff */
[----:B------:R-:W-:-:S07]  /*0810*/  ISETP.NE.AND P0, PT, R18, RZ, PT ;  /* 0x000000ff1200720c */ /* 0x000fce0003f05270 */
[----:B------:R-:W-:Y:S06]  /*0820*/  @!P2 BRA `(.L_x_8) ;  /* 0x000000000090a947 */ /* 0x000fec0003800000 */
[----:B------:R-:W-:Y:S01]  /*0830*/  LOP3.LUT R10, R16, 0x7ffffffc, RZ, 0xc0, !PT ;  /* 0x7ffffffc100a7812 */ /* 0x000fe200078ec0ff */
[----:B------:R-:W-:Y:S01]  /*0840*/  IMAD.IADD R17, R3, 0x1, R8 ;  /* 0x0000000103117824 */ /* 0x000fe200078e0208 */
[C---:B------:R-:W-:Y:S01]  /*0850*/  LEA R19, R8.reuse, R3, 0x1 ;  /* 0x0000000308137211 */ /* 0x040fe200078e08ff */
[--C-:B------:R-:W-:Y:S02]  /*0860*/  IMAD R21, R8, 0x3, R3.reuse ;  /* 0x0000000308157824 */ /* 0x100fe400078e0203 */
[----:B------:R-:W-:Y:S02]  /*0870*/  IMAD.MOV.U32 R23, RZ, RZ, R3 ;  /* 0x000000ffff177224 */ /* 0x000fe400078e0003 */
[----:B------:R-:W-:-:S07]  /*0880*/  IMAD.MOV R11, RZ, RZ, -R10 ;  /* 0x000000ffff0b7224 */ /* 0x000fce00078e0a0a */
.L_x_9:
[----:B------:R-:W0:Y:S01]  /*0890*/  LDC.64 R14, c[0x0][0x390] ;  /* 0x0000e400ff0e7b82 */ /* 0x000e220000000a00 */
[----:B------:R-:W-:Y:S02]  /*08a0*/  VIADD R11, R11, 0x4 ;  /* 0x000000040b0b7836 */ /* 0x000fe40000000000 */
[----:B------:R-:W-:-:S03]  /*08b0*/  HFMA2 R25, -RZ, RZ, 0, 5.9604644775390625e-08 ;  /* 0x00000001ff197431 */ /* 0x000fc600000001ff */
[----:B------:R-:W-:Y:S02]  /*08c0*/  ISETP.NE.AND P2, PT, R11, RZ, PT ;  /* 0x000000ff0b00720c */ /* 0x000fe40003f45270 */
[----:B-1----:R-:W1:Y:S01]  /*08d0*/  LDC.64 R12, c[0x0][0x398] ;  /* 0x0000e600ff0c7b82 */ /* 0x002e620000000a00 */
[----:B0-----:R-:W-:-:S04]  /*08e0*/  IMAD.WIDE R14, R6, 0x4, R14 ;  /* 0x00000004060e7825 */ /* 0x001fc800078e020e */
[----:B------:R-:W-:Y:S01]  /*08f0*/  VIADD R6, R6, 0x4 ;  /* 0x0000000406067836 */ /* 0x000fe20000000000 */
[----:B------:R-:W-:Y:S01]  /*0900*/  STG.E desc[UR4][R14.64], R25 ;  /* 0x000000190e007986 */ /* 0x000fe2000c101904 */
[C---:B-1----:R-:W-:Y:S01]  /*0910*/  IMAD.WIDE R12, R0.reuse, 0x4, R12 ;  /* 0x00000004000c7825 */ /* 0x042fe200078e020c */
[----:B------:R-:W-:-:S04]  /*0920*/  IADD3 R0, PT, PT, R0, 0xc, RZ ;  /* 0x0000000c00007810 */ /* 0x000fc80007ffe0ff */
[----:B------:R-:W-:Y:S04]  /*0930*/  STG.E desc[UR4][R12.64], R2 ;  /* 0x000000020c007986 */ /* 0x000fe8000c101904 */
[----:B------:R0:W-:Y:S04]  /*0940*/  STG.E desc[UR4][R12.64+0x4], R23 ;  /* 0x000004170c007986 */ /* 0x0001e8000c101904 */
[----:B------:R-:W-:Y:S04]  /*0950*/  STG.E desc[UR4][R12.64+0x8], R8 ;  /* 0x000008080c007986 */ /* 0x000fe8000c101904 */
[----:B------:R-:W-:Y:S04]  /*0960*/  STG.E desc[UR4][R14.64+0x4], R25 ;  /* 0x000004190e007986 */ /* 0x000fe8000c101904 */
[----:B------:R-:W-:Y:S01]  /*0970*/  STG.E desc[UR4][R12.64+0xc], R2 ;  /* 0x00000c020c007986 */ /* 0x000fe2000c101904 */
[----:B0-----:R-:W-:-:S03]  /*0980*/  IMAD R23, R8, 0x4, R23 ;  /* 0x0000000408177824 */ /* 0x001fc600078e0217 */
[----:B------:R0:W-:Y:S04]  /*0990*/  STG.E desc[UR4][R12.64+0x10], R17 ;  /* 0x000010110c007986 */ /* 0x0001e8000c101904 */
[----:B------:R-:W-:Y:S04]  /*09a0*/  STG.E desc[UR4][R12.64+0x14], R8 ;  /* 0x000014080c007986 */ /* 0x000fe8000c101904 */
[----:B------:R-:W-:Y:S04]  /*09b0*/  STG.E desc[UR4][R14.64+0x8], R25 ;  /* 0x000008190e007986 */ /* 0x000fe8000c101904 */
[----:B------:R-:W-:Y:S01]  /*09c0*/  STG.E desc[UR4][R12.64+0x18], R2 ;  /* 0x000018020c007986 */ /* 0x000fe2000c101904 */
[----:B0-----:R-:W-:-:S03]  /*09d0*/  LEA R17, R8, R17, 0x2 ;  /* 0x0000001108117211 */ /* 0x001fc600078e10ff */
[----:B------:R0:W-:Y:S04]  /*09e0*/  STG.E desc[UR4][R12.64+0x1c], R19 ;  /* 0x00001c130c007986 */ /* 0x0001e8000c101904 */
[----:B------:R-:W-:Y:S04]  /*09f0*/  STG.E desc[UR4][R12.64+0x20], R8 ;  /* 0x000020080c007986 */ /* 0x000fe8000c101904 */
[----:B------:R-:W-:Y:S04]  /*0a00*/  STG.E desc[UR4][R14.64+0xc], R25 ;  /* 0x00000c190e007986 */ /* 0x000fe8000c101904 */
[----:B------:R-:W-:Y:S01]  /*0a10*/  STG.E desc[UR4][R12.64+0x24], R2 ;  /* 0x000024020c007986 */ /* 0x000fe2000c101904 */
[----:B0-----:R-:W-:-:S03]  /*0a20*/  IMAD R19, R8, 0x4, R19 ;  /* 0x0000000408137824 */ /* 0x001fc600078e0213 */
[----:B------:R0:W-:Y:S04]  /*0a30*/  STG.E desc[UR4][R12.64+0x28], R21 ;  /* 0x000028150c007986 */ /* 0x0001e8000c101904 */
[----:B------:R1:W-:Y:S01]  /*0a40*/  STG.E desc[UR4][R12.64+0x2c], R8 ;  /* 0x00002c080c007986 */ /* 0x0003e2000c101904 */
[----:B0-----:R-:W-:Y:S01]  /*0a50*/  LEA R21, R8, R21, 0x2 ;  /* 0x0000001508157211 */ /* 0x001fe200078e10ff */
[----:B------:R-:W-:Y:S06]  /*0a60*/  @P2 BRA `(.L_x_9) ;  /* 0xfffffffc00882947 */ /* 0x000fec000383ffff */
.L_x_8:
[----:B------:R-:W-:Y:S05]  /*0a70*/  @!P0 BRA `(.L_x_7) ;  /* 0x00000000008c8947 */ /* 0x000fea0003800000 */
[----:B------:R-:W-:Y:S02]  /*0a80*/  ISETP.NE.AND P0, PT, R18, 0x1, PT ;  /* 0x000000011200780c */ /* 0x000fe40003f05270 */
[----:B------:R-:W-:-:S04]  /*0a90*/  LOP3.LUT R11, R16, 0x1, RZ, 0xc0, !PT ;  /* 0x00000001100b7812 */ /* 0x000fc800078ec0ff */
[----:B------:R-:W-:-:S07]  /*0aa0*/  ISETP.NE.U32.AND P2, PT, R11, 0x1, PT ;  /* 0x000000010b00780c */ /* 0x000fce0003f45070 */
[----:B------:R-:W-:Y:S06]  /*0ab0*/  @!P0 BRA `(.L_x_10) ;  /* 0x0000000000488947 */ /* 0x000fec0003800000 */
[----:B-1----:R-:W0:Y:S01]  /*0ac0*/  LDC.64 R12, c[0x0][0x390] ;  /* 0x0000e400ff0c7b82 */ /* 0x002e220000000a00 */
[CC--:B------:R-:W-:Y:S02]  /*0ad0*/  IMAD R11, R10.reuse, R8.reuse, R3 ;  /* 0x000000080a0b7224 */ /* 0x0c0fe400078e0203 */
[----:B------:R-:W-:Y:S02]  /*0ae0*/  IMAD.MOV.U32 R19, RZ, RZ, 0x1 ;  /* 0x00000001ff137424 */ /* 0x000fe400078e00ff */
[----:B------:R-:W-:Y:S01]  /*0af0*/  VIADD R10, R10, 0x2 ;  /* 0x000000020a0a7836 */ /* 0x000fe20000000000 */
[----:B------:R-:W-:Y:S02]  /*0b00*/  IADD3 R17, PT, PT, R11, R8, RZ ;  /* 0x000000080b117210 */ /* 0x000fe40007ffe0ff */
[----:B------:R-:W1:Y:S01]  /*0b10*/  LDC.64 R14, c[0x0][0x398] ;  /* 0x0000e600ff0e7b82 */ /* 0x000e620000000a00 */
[C---:B0-----:R-:W-:Y:S01]  /*0b20*/  IMAD.WIDE R12, R6.reuse, 0x4, R12 ;  /* 0x00000004060c7825 */ /* 0x041fe200078e020c */
[----:B------:R-:W-:-:S04]  /*0b30*/  IADD3 R6, PT, PT, R6, 0x2, RZ ;  /* 0x0000000206067810 */ /* 0x000fc80007ffe0ff */
[----:B------:R0:W-:Y:S01]  /*0b40*/  STG.E desc[UR4][R12.64], R19 ;  /* 0x000000130c007986 */ /* 0x0001e2000c101904 */
[----:B-1----:R-:W-:-:S04]  /*0b50*/  IMAD.WIDE R14, R0, 0x4, R14 ;  /* 0x00000004000e7825 */ /* 0x002fc800078e020e */
[----:B------:R-:W-:Y:S01]  /*0b60*/  VIADD R0, R0, 0x6 ;  /* 0x0000000600007836 */ /* 0x000fe20000000000 */
[----:B------:R0:W-:Y:S04]  /*0b70*/  STG.E desc[UR4][R14.64+0x4], R11 ;  /* 0x0000040b0e007986 */ /* 0x0001e8000c101904 */
[----:B------:R0:W-:Y:S04]  /*0b80*/  STG.E desc[UR4][R14.64], R2 ;  /* 0x000000020e007986 */ /* 0x0001e8000c101904 */
[----:B------:R0:W-:Y:S04]  /*0b90*/  STG.E desc[UR4][R14.64+0x8], R8 ;  /* 0x000008080e007986 */ /* 0x0001e8000c101904 */
[----:B------:R0:W-:Y:S04]  /*0ba0*/  STG.E desc[UR4][R12.64+0x4], R19 ;  /* 0x000004130c007986 */ /* 0x0001e8000c101904 */
[----:B------:R0:W-:Y:S04]  /*0bb0*/  STG.E desc[UR4][R14.64+0x10], R17 ;  /* 0x000010110e007986 */ /* 0x0001e8000c101904 */
[----:B------:R0:W-:Y:S04]  /*0bc0*/  STG.E desc[UR4][R14.64+0xc], R2 ;  /* 0x00000c020e007986 */ /* 0x0001e8000c101904 */
[----:B------:R0:W-:Y:S02]  /*0bd0*/  STG.E desc[UR4][R14.64+0x14], R8 ;  /* 0x000014080e007986 */ /* 0x0001e4000c101904 */
.L_x_10:
[----:B------:R-:W-:Y:S05]  /*0be0*/  @P2 BRA `(.L_x_7) ;  /* 0x0000000000302947 */ /* 0x000fea0003800000 */
[----:B0-----:R-:W0:Y:S01]  /*0bf0*/  LDC.64 R14, c[0x0][0x390] ;  /* 0x0000e400ff0e7b82 */ /* 0x001e220000000a00 */
[----:B------:R-:W-:Y:S01]  /*0c00*/  MOV R17, 0x1 ;  /* 0x0000000100117802 */ /* 0x000fe20000000f00 */
[----:B------:R-:W-:-:S06]  /*0c10*/  IMAD R11, R10, R8, R3 ;  /* 0x000000080a0b7224 */ /* 0x000fcc00078e0203 */
[----:B-1----:R-:W1:Y:S01]  /*0c20*/  LDC.64 R12, c[0x0][0x398] ;  /* 0x0000e600ff0c7b82 */ /* 0x002e620000000a00 */
[----:B0-----:R-:W-:-:S04]  /*0c30*/  IMAD.WIDE R14, R6, 0x4, R14 ;  /* 0x00000004060e7825 */ /* 0x001fc800078e020e */
[----:B------:R-:W-:Y:S01]  /*0c40*/  VIADD R6, R6, 0x1 ;  /* 0x0000000106067836 */ /* 0x000fe20000000000 */
[----:B------:R2:W-:Y:S01]  /*0c50*/  STG.E desc[UR4][R14.64], R17 ;  /* 0x000000110e007986 */ /* 0x0005e2000c101904 */
[C---:B-1----:R-:W-:Y:S01]  /*0c60*/  IMAD.WIDE R12, R0.reuse, 0x4, R12 ;  /* 0x00000004000c7825 */ /* 0x042fe200078e020c */
[----:B------:R-:W-:-:S04]  /*0c70*/  IADD3 R0, PT, PT, R0, 0x3, RZ ;  /* 0x0000000300007810 */ /* 0x000fc80007ffe0ff */
[----:B------:R2:W-:Y:S04]  /*0c80*/  STG.E desc[UR4][R12.64+0x4], R11 ;  /* 0x0000040b0c007986 */ /* 0x0005e8000c101904 */
[----:B------:R2:W-:Y:S04]  /*0c90*/  STG.E desc[UR4][R12.64+0x8], R8 ;  /* 0x000008080c007986 */ /* 0x0005e8000c101904 */
[----:B------:R2:W-:Y:S02]  /*0ca0*/  STG.E desc[UR4][R12.64], R2 ;  /* 0x000000020c007986 */ /* 0x0005e4000c101904 */
.L_x_7:
[----:B012---:R-:W-:Y:S02]  /*0cb0*/  IABS R8, R4 ;  /* 0x0000000400087213 */ /* 0x007fe40000000000 */
[----:B------:R-:W-:-:S03]  /*0cc0*/  ISETP.GE.AND P2, PT, R4, RZ, PT ;  /* 0x000000ff0400720c */ /* 0x000fc60003f46270 */
[----:B------:R-:W-:-:S04]  /*0cd0*/  IMAD.HI.U32 R9, R9, R8, RZ ;  /* 0x0000000809097227 */ /* 0x000fc800078e00ff */
[----:B------:R-:W-:-:S04]  /*0ce0*/  IMAD.MOV R9, RZ, RZ, -R9 ;  /* 0x000000ffff097224 */ /* 0x000fc800078e0a09 */
[----:B------:R-:W-:-:S05]  /*0cf0*/  IMAD R8, R7, R9, R8 ;  /* 0x0000000907087224 */ /* 0x000fca00078e0208 */
[----:B------:R-:W-:-:S13]  /*0d00*/  ISETP.GT.U32.AND P0, PT, R7, R8, PT ;  /* 0x000000080700720c */ /* 0x000fda0003f04070 */
[----:B------:R-:W-:-:S04]  /*0d10*/  @!P0 IADD3 R8, PT, PT, R8, -R7, RZ ;  /* 0x8000000708088210 */ /* 0x000fc80007ffe0ff */
[----:B------:R-:W-:-:S13]  /*0d20*/  ISETP.GT.U32.AND P0, PT, R7, R8, PT ;  /* 0x000000080700720c */ /* 0x000fda0003f04070 */
[----:B------:R-:W-:-:S05]  /*0d30*/  @!P0 IMAD.IADD R8, R8, 0x1, -R7 ;  /* 0x0000000108088824 */ /* 0x000fca00078e0a07 */
[----:B------:R-:W-:-:S04]  /*0d40*/  @!P2 IADD3 R8, PT, PT, -R8, RZ, RZ ;  /* 0x000000ff0808a210 */ /* 0x000fc80007ffe1ff */
[----:B------:R-:W-:Y:S01]  /*0d50*/  SEL R5, R5, R8, !P1 ;  /* 0x0000000805057207 */ /* 0x000fe20004800000 */
[----:B------:R-:W-:Y:S06]  /*0d60*/  BRA `(.L_x_1) ;  /* 0x0000000000307947 */ /* 0x000fec0003800000 */
.L_x_6:
[----:B------:R-:W0:Y:S01]  /*0d70*/  LDC.64 R10, c[0x0][0x390] ;  /* 0x0000e400ff0a7b82 */ /* 0x000e220000000a00 */
[----:B------:R-:W-:Y:S02]  /*0d80*/  IMAD.MOV.U32 R7, RZ, RZ, 0x1 ;  /* 0x00000001ff077424 */ /* 0x000fe400078e00ff */
[----:B------:R-:W-:-:S05]  /*0d90*/  IMAD.MOV.U32 R5, RZ, RZ, RZ ;  /* 0x000000ffff057224 */ /* 0x000fca00078e00ff */
[----:B------:R-:W1:Y:S01]  /*0da0*/  LDC.64 R12, c[0x0][0x398] ;  /* 0x0000e600ff0c7b82 */ /* 0x000e620000000a00 */
[C---:B0-----:R-:W-:Y:S01]  /*0db0*/  IMAD.WIDE R10, R6.reuse, 0x4, R10 ;  /* 0x00000004060a7825 */ /* 0x041fe200078e020a */
[----:B------:R-:W-:-:S04]  /*0dc0*/  IADD3 R6, PT, PT, R6, 0x1, RZ ;  /* 0x0000000106067810 */ /* 0x000fc80007ffe0ff */
[----:B------:R0:W-:Y:S01]  /*0dd0*/  STG.E desc[UR4][R10.64], R7 ;  /* 0x000000070a007986 */ /* 0x0001e2000c101904 */
[C---:B-1----:R-:W-:Y:S01]  /*0de0*/  IMAD.WIDE R12, R0.reuse, 0x4, R12 ;  /* 0x00000004000c7825 */ /* 0x042fe200078e020c */
[----:B------:R-:W-:-:S04]  /*0df0*/  IADD3 R0, PT, PT, R0, 0x3, RZ ;  /* 0x0000000300007810 */ /* 0x000fc80007ffe0ff */
[----:B------:R0:W-:Y:S04]  /*0e00*/  STG.E desc[UR4][R12.64+0x8], R8 ;  /* 0x000008080c007986 */ /* 0x0001e8000c101904 */
[----:B------:R0:W-:Y:S04]  /*0e10*/  STG.E desc[UR4][R12.64], R2 ;  /* 0x000000020c007986 */ /* 0x0001e8000c101904 */
[----:B------:R0:W-:Y:S02]  /*0e20*/  STG.E desc[UR4][R12.64+0x4], R3 ;  /* 0x000004030c007986 */ /* 0x0001e4000c101904 */
.L_x_1:
[----:B------:R-:W2:Y:S01]  /*0e30*/  LDCU UR6, c[0x0][0x388] ;  /* 0x00007100ff0677ac */ /* 0x000ea20008000800 */
[----:B01----:R-:W-:-:S05]  /*0e40*/  VIADD R7, R2, 0x1 ;  /* 0x0000000102077836 */ /* 0x003fca0000000000 */
[----:B--2---:R-:W-:-:S13]  /*0e50*/  ISETP.GE.AND P0, PT, R7, UR6, PT ;  /* 0x0000000607007c0c */ /* 0x004fda000bf06270 */
[----:B------:R-:W-:Y:S05]  /*0e60*/  @!P0 BRA `(.L_x_11) ;  /* 0xfffffff000948947 */ /* 0x000fea000383ffff */
[----:B------:R-:W-:Y:S02]  /*0e70*/  SHF.R.S32.HI R9, RZ, 0x1f, R6 ;  /* 0x0000001fff097819 */ /* 0x000fe40000011406 */
[----:B------:R-:W-:-:S07]  /*0e80*/  MOV R8, R6 ;  /* 0x0000000600087202 */ /* 0x000fce0000000f00 */
.L_x_0:
[----:B------:R-:W0:Y:S01]  /*0e90*/  LDC.64 R6, c[0x0][0x3a8] ;  /* 0x0000ea00ff067b82 */ /* 0x000e220000000a00 */
[----:B------:R-:W-:-:S13]  /*0ea0*/  ISETP.NE.AND P0, PT, R5, RZ, PT ;  /* 0x000000ff0500720c */ /* 0x000fda0003f05270 */
[----:B------:R-:W-:Y:S05]  /*0eb0*/  @!P0 BRA `(.L_x_12) ;  /* 0x00000000008c8947 */ /* 0x000fea0003800000 */
[----:B------:R-:W1:Y:S01]  /*0ec0*/  LDC R18, c[0x0][0x38c] ;  /* 0x0000e300ff127b82 */ /* 0x000e620000000800 */
[----:B------:R-:W-:Y:S02]  /*0ed0*/  IABS R12, R4 ;  /* 0x00000004000c7213 */ /* 0x000fe40000000000 */
[----:B------:R-:W-:Y:S02]  /*0ee0*/  ISETP.GE.AND P1, PT, R4, RZ, PT ;  /* 0x000000ff0400720c */ /* 0x000fe40003f26270 */
[----:B-1----:R-:W-:-:S04]  /*0ef0*/  IABS R13, R18 ;  /* 0x00000012000d7213 */ /* 0x002fc80000000000 */
[----:B------:R-:W1:Y:S08]  /*0f00*/  I2F.RP R14, R13 ;  /* 0x0000000d000e7306 */ /* 0x000e700000209400 */
[----:B-1----:R-:W1:Y:S02]  /*0f10*/  MUFU.RCP R14, R14 ;  /* 0x0000000e000e7308 */ /* 0x002e640000001000 */
[----:B-1----:R-:W-:-:S06]  /*0f20*/  VIADD R15, R14, 0xffffffe ;  /* 0x0ffffffe0e0f7836 */ /* 0x002fcc0000000000 */
[----:B------:R-:W1:Y:S02]  /*0f30*/  F2I.FTZ.U32.TRUNC.NTZ R11, R15 ;  /* 0x0000000f000b7305 */ /* 0x000e64000021f000 */
[----:B-1----:R-:W-:-:S05]  /*0f40*/  IADD3 R10, PT, PT, RZ, -R11, RZ ;  /* 0x8000000bff0a7210 */ /* 0x002fca0007ffe0ff */
[----:B------:R-:W-:Y:S02]  /*0f50*/  IMAD R17, R10, R13, RZ ;  /* 0x0000000d0a117224 */ /* 0x000fe400078e02ff */
[----:B------:R-:W-:-:S04]  /*0f60*/  IMAD.MOV.U32 R10, RZ, RZ, RZ ;  /* 0x000000ffff0a7224 */ /* 0x000fc800078e00ff */
[----:B------:R-:W-:-:S06]  /*0f70*/  IMAD.HI.U32 R17, R11, R17, R10 ;  /* 0x000000110b117227 */ /* 0x000fcc00078e000a */
[----:B------:R-:W-:Y:S02]  /*0f80*/  IMAD.HI.U32 R10, R17, R12, RZ ;  /* 0x0000000c110a7227 */ /* 0x000fe400078e00ff */
[----:B------:R-:W1:Y:S03]  /*0f90*/  LDC.64 R16, c[0x0][0x390] ;  /* 0x0000e400ff107b82 */ /* 0x000e660000000a00 */
[----:B------:R-:W-:-:S05]  /*0fa0*/  IADD3 R11, PT, PT, -R10, RZ, RZ ;  /* 0x000000ff0a0b7210 */ /* 0x000fca0007ffe1ff */
[C---:B------:R-:W-:Y:S02]  /*0fb0*/  IMAD R12, R13.reuse, R11, R12 ;  /* 0x0000000b0d0c7224 */ /* 0x040fe400078e020c */
[----:B------:R-:W2:Y:S03]  /*0fc0*/  LDC.64 R10, c[0x0][0x398] ;  /* 0x0000e600ff0a7b82 */ /* 0x000ea60000000a00 */
[----:B------:R-:W-:-:S13]  /*0fd0*/  ISETP.GT.U32.AND P0, PT, R13, R12, PT ;  /* 0x0000000c0d00720c */ /* 0x000fda0003f04070 */
[----:B------:R-:W-:Y:S01]  /*0fe0*/  @!P0 IMAD.IADD R12, R12, 0x1, -R13 ;  /* 0x000000010c0c8824 */ /* 0x000fe200078e0a0d */
[----:B------:R-:W-:-:S04]  /*0ff0*/  ISETP.NE.AND P0, PT, R18, RZ, PT ;  /* 0x000000ff1200720c */ /* 0x000fc80003f05270 */
[----:B------:R-:W-:Y:S01]  /*1000*/  ISETP.GT.U32.AND P2, PT, R13, R12, PT ;  /* 0x0000000c0d00720c */ /* 0x000fe20003f44070 */
[C---:B--2---:R-:W-:Y:S01]  /*1010*/  IMAD.WIDE R10, R0.reuse, 0x4, R10 ;  /* 0x00000004000a7825 */ /* 0x044fe200078e020a */
[----:B------:R-:W-:-:S11]  /*1020*/  IADD3 R0, PT, PT, R0, 0x3, RZ ;  /* 0x0000000300007810 */ /* 0x000fd60007ffe0ff */
[----:B------:R-:W-:-:S05]  /*1030*/  @!P2 IADD3 R12, PT, PT, R12, -R13, RZ ;  /* 0x8000000d0c0ca210 */ /* 0x000fca0007ffe0ff */
[----:B------:R-:W-:Y:S01]  /*1040*/  IMAD.MOV.U32 R14, RZ, RZ, R12 ;  /* 0x000000ffff0e7224 */ /* 0x000fe200078e000c */
[----:B-1----:R-:W-:-:S04]  /*1050*/  LEA R12, P2, R8, R16, 0x2 ;  /* 0x00000010080c7211 */ /* 0x002fc800078410ff */
[----:B------:R-:W-:Y:S02]  /*1060*/  @!P1 IADD3 R14, PT, PT, -R14, RZ, RZ ;  /* 0x000000ff0e0e9210 */ /* 0x000fe40007ffe1ff */
[----:B------:R-:W-:Y:S02]  /*1070*/  @!P0 LOP3.LUT R14, RZ, R18, RZ, 0x33, !PT ;  /* 0x00000012ff0e8212 */ /* 0x000fe400078e33ff */
[----:B------:R-:W-:Y:S01]  /*1080*/  LEA.HI.X R13, R8, R17, R9, 0x2, P2 ;  /* 0x00000011080d7211 */ /* 0x000fe200010f1409 */
[----:B------:R-:W-:Y:S01]  /*1090*/  IMAD.MOV.U32 R9, RZ, RZ, 0x1 ;  /* 0x00000001ff097424 */ /* 0x000fe200078e00ff */
[----:B------:R-:W-:-:S04]  /*10a0*/  IADD3 R3, PT, PT, -R14, R4, R3 ;  /* 0x000000040e037210 */ /* 0x000fc80007ffe103 */
[----:B------:R1:W-:Y:S04]  /*10b0*/  STG.E desc[UR4][R12.64], R9 ;  /* 0x000000090c007986 */ /* 0x0003e8000c101904 */
[----:B------:R1:W-:Y:S04]  /*10c0*/  STG.E desc[UR4][R10.64], R2 ;  /* 0x000000020a007986 */ /* 0x0003e8000c101904 */
[----:B------:R1:W-:Y:S04]  /*10d0*/  STG.E desc[UR4][R10.64+0x8], R5 ;  /* 0x000008050a007986 */ /* 0x0003e8000c101904 */
[----:B------:R1:W-:Y:S02]  /*10e0*/  STG.E desc[UR4][R10.64+0x4], R3 ;  /* 0x000004030a007986 */ /* 0x0003e4000c101904 */
.L_x_12:
[----:B0-----:R-:W-:Y:S01]  /*10f0*/  STG.E desc[UR4][R6.64], R0 ;  /* 0x0000000006007986 */ /* 0x001fe2000c101904 */
[----:B------:R-:W-:Y:S05]  /*1100*/  EXIT ;  /* 0x000000000000794d */ /* 0x000fea0003800000 */
.L_x_13:
[----:B------:R-:W-:-:S00]  /*1110*/  BRA `(.L_x_13) ;  /* 0xfffffffc00fc7947 */ /* 0x000fc0000383ffff */
[----:B------:R-:W-:-:S00]  /*1120*/  NOP ;  /* 0x0000000000007918 */ /* 0x000fc00000000000 */
        /* <DEDUP_REMOVED lines=13> */
.L_x_46:


//--------------------- .text._Z30count_workload_merge_and_splitPiS_iPKii --------------------------
	.section	.text._Z30count_workload_merge_and_splitPiS_iPKii,"ax",@progbits
	.align	128
        .global         _Z30count_workload_merge_and_splitPiS_iPKii
        .type           _Z30count_workload_merge_and_splitPiS_iPKii,@function
        .size           _Z30count_workload_merge_and_splitPiS_iPKii,(.L_x_45 - _Z30count_workload_merge_and_splitPiS_iPKii)
        .other          _Z30count_workload_merge_and_splitPiS_iPKii,@"STO_CUDA_ENTRY STV_DEFAULT"
_Z30count_workload_merge_and_splitPiS_iPKii:
.text._Z30count_workload_merge_and_splitPiS_iPKii:
[----:B------:R-:W-:Y:S01]  /*0000*/  LDC R1, c[0x0][0x37c] ;  /* 0x0000df00ff017b82 */ /* 0x000fe20000000800 */
[----:B------:R-:W0:Y:S01]  /*0010*/  LDCU UR6, c[0x0][0x390] ;  /* 0x00007200ff0677ac */ /* 0x000e220008000800 */
[----:B------:R-:W-:Y:S01]  /*0020*/  IMAD.MOV.U32 R5, RZ, RZ, RZ ;  /* 0x000000ffff057224 */ /* 0x000fe200078e00ff */
[----:B------:R-:W1:Y:S01]  /*0030*/  LDCU.64 UR4, c[0x0][0x358] ;  /* 0x00006b00ff0477ac */ /* 0x000e620008000a00 */
[----:B0-----:R-:W-:-:S09]  /*0040*/  UISETP.GE.AND UP0, UPT, UR6, 0x1, UPT ;  /* 0x000000010600788c */ /* 0x001fd2000bf06270 */
[----:B-1----:R-:W-:Y:S05]  /*0050*/  BRA.U !UP0, `(.L_x_14) ;  /* 0x00000005086c7547 */ /* 0x002fea000b800000 */
[----:B------:R-:W0:Y:S01]  /*0060*/  LDCU UR6, c[0x0][0x3a0] ;  /* 0x00007400ff0677ac */ /* 0x000e220008000800 */
[----:B------:R-:W-:Y:S01]  /*0070*/  CS2R R4, SRZ ;  /* 0x0000000000047805 */ /* 0x000fe2000001ff00 */
[----:B------:R-:W-:Y:S01]  /*0080*/  IMAD.MOV.U32 R2, RZ, RZ, RZ ;  /* 0x000000ffff027224 */ /* 0x000fe200078e00ff */
[----:B0-----:R-:W-:-:S07]  /*0090*/  I2FP.F32.S32 R3, UR6 ;  /* 0x0000000600037c45 */ /* 0x001fce0008201400 */
.L_x_21:
[----:B------:R-:W0:Y:S02]  /*00a0*/  LDC.64 R6, c[0x0][0x388] ;  /* 0x0000e200ff067b82 */ /* 0x000e240000000a00 */
[----:B0-----:R-:W-:-:S05]  /*00b0*/  IMAD.WIDE R6, R4, 0x4, R6 ;  /* 0x0000000404067825 */ /* 0x001fca00078e0206 */
[----:B------:R-:W2:Y:S04]  /*00c0*/  LDG.E R0, desc[UR4][R6.64+0x4] ;  /* 0x0000040406007981 */ /* 0x000ea8000c1e1900 */
[----:B------:R-:W2:Y:S02]  /*00d0*/  LDG.E R9, desc[UR4][R6.64] ;  /* 0x0000000406097981 */ /* 0x000ea4000c1e1900 */
[----:B--2---:R-:W-:-:S05]  /*00e0*/  IMAD.IADD R0, R0, 0x1, -R9 ;  /* 0x0000000100007824 */ /* 0x004fca00078e0a09 */
[----:B------:R-:W-:-:S13]  /*00f0*/  ISETP.NE.AND P0, PT, R0, RZ, PT ;  /* 0x000000ff0000720c */ /* 0x000fda0003f05270 */
[----:B------:R-:W-:Y:S05]  /*0100*/  @!P0 BRA `(.L_x_15) ;  /* 0x0000000400248947 */ /* 0x000fea0003800000 */
[----:B------:R-:W0:Y:S01]  /*0110*/  LDCU UR6, c[0x0][0x3a0] ;  /* 0x00007400ff0677ac */ /* 0x000e220008000800 */
[----:B------:R-:W-:-:S04]  /*0120*/  ISETP.NE.AND P0, PT, R5, RZ, PT ;  /* 0x000000ff0500720c */ /* 0x000fc80003f05270 */
[----:B------:R-:W-:Y:S01]  /*0130*/  SEL R5, R5, R0, P0 ;  /* 0x0000000005057207 */ /* 0x000fe20000000000 */
[----:B------:R-:W-:-:S08]  /*0140*/  VIADD R0, R4, 0xffffffff ;  /* 0xffffffff04007836 */ /* 0x000fd00000000000 */
[----:B------:R-:W-:Y:S01]  /*0150*/  @!P0 IMAD.MOV R0, RZ, RZ, R4 ;  /* 0x000000ffff008224 */ /* 0x000fe200078e0204 */
[----:B0-----:R-:W-:-:S03]  /*0160*/  ISETP.GE.AND P1, PT, R5, UR6, PT ;  /* 0x0000000605007c0c */ /* 0x001fc6000bf26270 */
[----:B------:R-:W-:-:S10]  /*0170*/  IMAD.MOV.U32 R4, RZ, RZ, R0 ;  /* 0x000000ffff047224 */ /* 0x000fd400078e0000 */
[----:B------:R-:W-:Y:S05]  /*0180*/  @P1 BRA `(.L_x_16) ;  /* 0x00000000005c1947 */ /* 0x000fea0003800000 */
[----:B------:R-:W0:Y:S01]  /*0190*/  LDCU UR6, c[0x0][0x390] ;  /* 0x00007200ff0677ac */ /* 0x000e220008000800 */
[----:B------:R-:W-:Y:S01]  /*01a0*/  VIADD R2, R2, 0x1 ;  /* 0x0000000102027836 */ /* 0x000fe20000000000 */
[----:B0-----:R-:W-:-:S13]  /*01b0*/  ISETP.GE.AND P0, PT, R4, UR6, PT ;  /* 0x0000000604007c0c */ /* 0x001fda000bf06270 */
[----:B------:R-:W-:Y:S05]  /*01c0*/  @P0 BRA `(.L_x_17) ;  /* 0x0000000000400947 */ /* 0x000fea0003800000 */
[----:B------:R-:W0:Y:S01]  /*01d0*/  LDC R11, c[0x0][0x390] ;  /* 0x0000e400ff0b7b82 */ /* 0x000e220000000800 */
[----:B------:R-:W-:Y:S01]  /*01e0*/  IMAD.MOV.U32 R9, RZ, RZ, R4 ;  /* 0x000000ffff097224 */ /* 0x000fe200078e0004 */
[----:B------:R-:W1:Y:S06]  /*01f0*/  LDCU UR6, c[0x0][0x3a0] ;  /* 0x00007400ff0677ac */ /* 0x000e6c0008000800 */
.L_x_18:
[----:B------:R-:W-:-:S05]  /*0200*/  VIADD R4, R9, 0x1 ;  /* 0x0000000109047836 */ /* 0x000fca0000000000 */
[----:B0-----:R-:W-:-:S13]  /*0210*/  ISETP.GE.AND P0, PT, R4, R11, PT ;  /* 0x0000000b0400720c */ /* 0x001fda0003f06270 */
[----:B------:R-:W0:Y:S02]  /*0220*/  @!P0 LDC.64 R6, c[0x0][0x388] ;  /* 0x0000e200ff068b82 */ /* 0x000e240000000a00 */
[----:B0-----:R-:W-:-:S05]  /*0230*/  @!P0 IMAD.WIDE R6, R9, 0x4, R6 ;  /* 0x0000000409068825 */ /* 0x001fca00078e0206 */
[----:B------:R-:W2:Y:S04]  /*0240*/  @!P0 LDG.E R8, desc[UR4][R6.64+0x8] ;  /* 0x0000080406088981 */ /* 0x000ea8000c1e1900 */
[----:B------:R-:W2:Y:S01]  /*0250*/  @!P0 LDG.E R9, desc[UR4][R6.64+0x4] ;  /* 0x0000040406098981 */ /* 0x000ea2000c1e1900 */
[----:B------:R-:W-:Y:S02]  /*0260*/  IMAD.MOV.U32 R0, RZ, RZ, RZ ;  /* 0x000000ffff007224 */ /* 0x000fe400078e00ff */
[----:B--2---:R-:W-:Y:S01]  /*0270*/  @!P0 IMAD.IADD R0, R8, 0x1, -R9 ;  /* 0x0000000108008824 */ /* 0x004fe200078e0a09 */
[----:B------:R-:W-:Y:S01]  /*0280*/  ISETP.GE.AND P0, PT, R4, R11, PT ;  /* 0x0000000b0400720c */ /* 0x000fe20003f06270 */
[----:B------:R-:W-:Y:S02]  /*0290*/  IMAD.MOV.U32 R9, RZ, RZ, R4 ;  /* 0x000000ffff097224 */ /* 0x000fe400078e0004 */
[----:B------:R-:W-:-:S05]  /*02a0*/  IMAD.IADD R5, R0, 0x1, R5 ;  /* 0x0000000100057824 */ /* 0x000fca00078e0205 */
[----:B-1----:R-:W-:-:S13]  /*02b0*/  ISETP.LE.AND P1, PT, R5, UR6, PT ;  /* 0x0000000605007c0c */ /* 0x002fda000bf23270 */
[----:B------:R-:W-:Y:S05]  /*02c0*/  @!P0 BRA P1, `(.L_x_18) ;  /* 0xfffffffc00cc8947 */ /* 0x000fea000083ffff */
.L_x_17:
[----:B------:R-:W-:Y:S02]  /*02d0*/  IMAD.MOV.U32 R5, RZ, RZ, RZ ;  /* 0x000000ffff057224 */ /* 0x000fe400078e00ff */
[----:B------:R-:W-:Y:S01]  /*02e0*/  VIADD R4, R4, 0xffffffff ;  /* 0xffffffff04047836 */ /* 0x000fe20000000000 */
[----:B------:R-:W-:Y:S06]  /*02f0*/  BRA `(.L_x_15) ;  /* 0x0000000000a87947 */ /* 0x000fec0003800000 */
.L_x_16:
[----:B------:R-:W-:-:S13]  /*0300*/  ISETP.GT.AND P0, PT, R5, UR6, PT ;  /* 0x0000000605007c0c */ /* 0x000fda000bf04270 */
[----:B------:R-:W-:Y:S05]  /*0310*/  @!P0 BRA `(.L_x_19) ;  /* 0x0000000000988947 */ /* 0x000fea0003800000 */
[----:B------:R-:W0:Y:S01]  /*0320*/  MUFU.RCP R6, R3 ;  /* 0x0000000300067308 */ /* 0x000e220000001000 */
[----:B------:R-:W-:-:S07]  /*0330*/  I2FP.F32.S32 R0, R5 ;  /* 0x0000000500007245 */ /* 0x000fce0000201400 */
[----:B------:R-:W1:Y:S01]  /*0340*/  FCHK P0, R0, R3 ;  /* 0x0000000300007302 */ /* 0x000e620000000000 */
[----:B0-----:R-:W-:-:S04]  /*0350*/  FFMA R7, -R3, R6, 1 ;  /* 0x3f80000003077423 */ /* 0x001fc80000000106 */
[----:B------:R-:W-:-:S04]  /*0360*/  FFMA R7, R6, R7, R6 ;  /* 0x0000000706077223 */ /* 0x000fc80000000006 */
[----:B------:R-:W-:-:S04]  /*0370*/  FFMA R6, R0, R7, RZ ;  /* 0x0000000700067223 */ /* 0x000fc800000000ff */
[----:B------:R-:W-:-:S04]  /*0380*/  FFMA R8, -R3, R6, R0 ;  /* 0x0000000603087223 */ /* 0x000fc80000000100 */
[----:B------:R-:W-:Y:S01]  /*0390*/  FFMA R8, R7, R8, R6 ;  /* 0x0000000807087223 */ /* 0x000fe20000000006 */
[----:B-1----:R-:W-:Y:S06]  /*03a0*/  @!P0 BRA `(.L_x_20) ;  /* 0x00000000000c8947 */ /* 0x002fec0003800000 */
[----:B------:R-:W-:-:S07]  /*03b0*/  MOV R6, 0x3d0 ;  /* 0x000003d000067802 */ /* 0x000fce0000000f00 */
[----:B------:R-:W-:Y:S05]  /*03c0*/  CALL.REL.NOINC `($__internal_0_$__cuda_sm3x_div_rn_noftz_f32_slowpath) ;  /* 0x00000000009c7944 */ /* 0x000fea0003c00000 */
[----:B------:R-:W-:-:S07]  /*03d0*/  IMAD.MOV.U32 R8, RZ, RZ, R0 ;  /* 0x000000ffff087224 */ /* 0x000fce00078e0000 */
.L_x_20:
[----:B------:R-:W0:Y:S01]  /*03e0*/  LDC R12, c[0x0][0x3a0] ;  /* 0x0000e800ff0c7b82 */ /* 0x000e220000000800 */
[----:B------:R-:W-:Y:S02]  /*03f0*/  ISETP.GE.AND P2, PT, R5, RZ, PT ;  /* 0x000000ff0500720c */ /* 0x000fe40003f46270 */
[----:B0-----:R-:W-:-:S04]  /*0400*/  IABS R9, R12 ;  /* 0x0000000c00097213 */ /* 0x001fc80000000000 */
[----:B------:R-:W0:Y:S08]  /*0410*/  I2F.RP R0, R9 ;  /* 0x0000000900007306 */ /* 0x000e300000209400 */
[----:B0-----:R-:W0:Y:S02]  /*0420*/  MUFU.RCP R0, R0 ;  /* 0x0000000000007308 */ /* 0x001e240000001000 */
[----:B0-----:R-:W-:-:S06]  /*0430*/  IADD3 R6, PT, PT, R0, 0xffffffe, RZ ;  /* 0x0ffffffe00067810 */ /* 0x001fcc0007ffe0ff */
[----:B------:R0:W1:Y:S02]  /*0440*/  F2I.FTZ.U32.TRUNC.NTZ R7, R6 ;  /* 0x0000000600077305 */ /* 0x000064000021f000 */
[----:B0-----:R-:W-:Y:S02]  /*0450*/  IMAD.MOV.U32 R6, RZ, RZ, RZ ;  /* 0x000000ffff067224 */ /* 0x001fe400078e00ff */
[----:B-1----:R-:W-:-:S04]  /*0460*/  IMAD.MOV R10, RZ, RZ, -R7 ;  /* 0x000000ffff0a7224 */ /* 0x002fc800078e0a07 */
[----:B------:R-:W-:Y:S01]  /*0470*/  IMAD R11, R10, R9, RZ ;  /* 0x000000090a0b7224 */ /* 0x000fe200078e02ff */
[----:B------:R-:W-:Y:S02]  /*0480*/  IABS R10, R5 ;  /* 0x00000005000a7213 */ /* 0x000fe40000000000 */
[----:B------:R-:W0:Y:S01]  /*0490*/  F2I.FLOOR.NTZ R5, R8 ;  /* 0x0000000800057305 */ /* 0x000e220000207100 */
[----:B------:R-:W-:-:S06]  /*04a0*/  IMAD.HI.U32 R7, R7, R11, R6 ;  /* 0x0000000b07077227 */ /* 0x000fcc00078e0006 */
[----:B------:R-:W-:-:S04]  /*04b0*/  IMAD.HI.U32 R7, R7, R10, RZ ;  /* 0x0000000a07077227 */ /* 0x000fc800078e00ff */
[----:B------:R-:W-:-:S04]  /*04c0*/  IMAD.MOV R7, RZ, RZ, -R7 ;  /* 0x000000ffff077224 */ /* 0x000fc800078e0a07 */
[----:B------:R-:W-:Y:S02]  /*04d0*/  IMAD R0, R9, R7, R10 ;  /* 0x0000000709007224 */ /* 0x000fe400078e020a */
[----:B0-----:R-:W-:-:S03]  /*04e0*/  IMAD.IADD R2, R2, 0x1, R5 ;  /* 0x0000000102027824 */ /* 0x001fc600078e0205 */
[----:B------:R-:W-:-:S13]  /*04f0*/  ISETP.GT.U32.AND P0, PT, R9, R0, PT ;  /* 0x000000000900720c */ /* 0x000fda0003f04070 */
[----:B------:R-:W-:Y:S01]  /*0500*/  @!P0 IMAD.IADD R0, R0, 0x1, -R9 ;  /* 0x0000000100008824 */ /* 0x000fe200078e0a09 */
[----:B------:R-:W-:-:S04]  /*0510*/  ISETP.NE.AND P0, PT, R12, RZ, PT ;  /* 0x000000ff0c00720c */ /* 0x000fc80003f05270 */
[----:B------:R-:W-:-:S13]  /*0520*/  ISETP.GT.U32.AND P1, PT, R9, R0, PT ;  /* 0x000000000900720c */ /* 0x000fda0003f24070 */
[----:B------:R-:W-:-:S04]  /*0530*/  @!P1 IMAD.IADD R0, R0, 0x1, -R9 ;  /* 0x0000000100009824 */ /* 0x000fc800078e0a09 */
[----:B------:R-:W-:Y:S01]  /*0540*/  @!P2 IMAD.MOV R0, RZ, RZ, -R0 ;  /* 0x000000ffff00a224 */ /* 0x000fe200078e0a00 */
[----:B------:R-:W-:-:S05]  /*0550*/  @!P0 LOP3.LUT R0, RZ, R12, RZ, 0x33, !PT ;  /* 0x0000000cff008212 */ /* 0x000fca00078e33ff */
[----:B------:R-:W-:Y:S01]  /*0560*/  IMAD.MOV.U32 R5, RZ, RZ, R0 ;  /* 0x000000ffff057224 */ /* 0x000fe200078e0000 */
[----:B------:R-:W-:Y:S06]  /*0570*/  BRA `(.L_x_15) ;  /* 0x0000000000087947 */ /* 0x000fec0003800000 */
.L_x_19:
[----:B------:R-:W-:Y:S02]  /*0580*/  VIADD R2, R2, 0x1 ;  /* 0x0000000102027836 */ /* 0x000fe40000000000 */
[----:B------:R-:W-:-:S07]  /*0590*/  IMAD.MOV.U32 R5, RZ, RZ, RZ ;  /* 0x000000ffff057224 */ /* 0x000fce00078e00ff */
.L_x_15:
[----:B------:R-:W0:Y:S01]  /*05a0*/  LDCU UR6, c[0x0][0x390] ;  /* 0x00007200ff0677ac */ /* 0x000e220008000800 */
[----:B------:R-:W-:-:S04]  /*05b0*/  IADD3 R4, PT, PT, R4, 0x1, RZ ;  /* 0x0000000104047810 */ /* 0x000fc80007ffe0ff */
[----:B0-----:R-:W-:-:S13]  /*05c0*/  ISETP.GE.AND P0, PT, R4, UR6, PT ;  /* 0x0000000604007c0c */ /* 0x001fda000bf06270 */
[----:B------:R-:W-:Y:S05]  /*05d0*/  @!P0 BRA `(.L_x_21) ;  /* 0xfffffff800b08947 */ /* 0x000fea000383ffff */
[----:B------:R-:W-:Y:S01]  /*05e0*/  ISETP.NE.AND P0, PT, R5, RZ, PT ;  /* 0x000000ff0500720c */ /* 0x000fe20003f05270 */
[----:B------:R-:W-:-:S12]  /*05f0*/  VIADD R5, R2, 0x1 ;  /* 0x0000000102057836 */ /* 0x000fd80000000000 */
[----:B------:R-:W-:-:S07]  /*0600*/  @!P0 IMAD.MOV R5, RZ, RZ, R2 ;  /* 0x000000ffff058224 */ /* 0x000fce00078e0202 */
.L_x_14:
[----:B------:R-:W0:Y:S02]  /*0610*/  LDC.64 R2, c[0x0][0x380] ;  /* 0x0000e000ff027b82 */ /* 0x000e240000000a00 */
[----:B0-----:R-:W-:Y:S01]  /*0620*/  STG.E desc[UR4][R2.64], R5 ;  /* 0x0000000502007986 */ /* 0x001fe2000c101904 */
[----:B------:R-:W-:Y:S05]  /*0630*/  EXIT ;  /* 0x000000000000794d */ /* 0x000fea0003800000 */
        .weak           $__internal_0_$__cuda_sm3x_div_rn_noftz_f32_slowpath
        .type           $__internal_0_$__cuda_sm3x_div_rn_noftz_f32_slowpath,@function
        .size           $__internal_0_$__cuda_sm3x_div_rn_noftz_f32_slowpath,(.L_x_45 - $__internal_0_$__cuda_sm3x_div_rn_noftz_f32_slowpath)
$__internal_0_$__cuda_sm3x_div_rn_noftz_f32_slowpath:
[--C-:B------:R-:W-:Y:S01]  /*0640*/  SHF.R.U32.HI R8, RZ, 0x17, R3.reuse ;  /* 0x00000017ff087819 */ /* 0x100fe20000011603 */
[--C-:B------:R-:W-:Y:S01]  /*0650*/  IMAD.MOV.U32 R9, RZ, RZ, R0.reuse ;  /* 0x000000ffff097224 */ /* 0x100fe200078e0000 */
[----:B------:R-:W-:Y:S01]  /*0660*/  SHF.R.U32.HI R7, RZ, 0x17, R0 ;  /* 0x00000017ff077819 */ /* 0x000fe20000011600 */
[----:B------:R-:W-:Y:S01]  /*0670*/  IMAD.MOV.U32 R10, RZ, RZ, R3 ;  /* 0x000000ffff0a7224 */ /* 0x000fe200078e0003 */
[----:B------:R-:W-:Y:S02]  /*0680*/  LOP3.LUT R8, R8, 0xff, RZ, 0xc0, !PT ;  /* 0x000000ff08087812 */ /* 0x000fe400078ec0ff */
[----:B------:R-:W-:-:S03]  /*0690*/  LOP3.LUT R14, R7, 0xff, RZ, 0xc0, !PT ;  /* 0x000000ff070e7812 */ /* 0x000fc600078ec0ff */
[----:B------:R-:W-:Y:S02]  /*06a0*/  VIADD R11, R8, 0xffffffff ;  /* 0xffffffff080b7836 */ /* 0x000fe40000000000 */
[----:B------:R-:W-:-:S03]  /*06b0*/  VIADD R12, R14, 0xffffffff ;  /* 0xffffffff0e0c7836 */ /* 0x000fc60000000000 */
[----:B------:R-:W-:-:S04]  /*06c0*/  ISETP.GT.U32.AND P0, PT, R11, 0xfd, PT ;  /* 0x000000fd0b00780c */ /* 0x000fc80003f04070 */
[----:B------:R-:W-:-:S13]  /*06d0*/  ISETP.GT.U32.OR P0, PT, R12, 0xfd, P0 ;  /* 0x000000fd0c00780c */ /* 0x000fda0000704470 */
[----:B------:R-:W-:Y:S01]  /*06e0*/  @!P0 IMAD.MOV.U32 R7, RZ, RZ, RZ ;  /* 0x000000ffff078224 */ /* 0x000fe200078e00ff */
[----:B------:R-:W-:Y:S06]  /*06f0*/  @!P0 BRA `(.L_x_22) ;  /* 0x00000000005c8947 */ /* 0x000fec0003800000 */
[----:B------:R-:W-:Y:S02]  /*0700*/  FSETP.GTU.FTZ.AND P1, PT, |R3|, +INF , PT ;  /* 0x7f8000000300780b */ /* 0x000fe40003f3c200 */
[----:B------:R-:W-:-:S04]  /*0710*/  FSETP.GTU.FTZ.AND P0, PT, |R0|, +INF , PT ;  /* 0x7f8000000000780b */ /* 0x000fc80003f1c200 */
[----:B------:R-:W-:-:S13]  /*0720*/  PLOP3.LUT P0, PT, P0, P1, PT, 0xf8, 0x8f ;  /* 0x00000000008f781c */ /* 0x000fda0000703f70 */
[----:B------:R-:W-:Y:S05]  /*0730*/  @P0 BRA `(.L_x_23) ;  /* 0x0000000400440947 */ /* 0x000fea0003800000 */
[----:B------:R-:W-:-:S13]  /*0740*/  LOP3.LUT P0, RZ, R10, 0x7fffffff, R9, 0xc8, !PT ;  /* 0x7fffffff0aff7812 */ /* 0x000fda000780c809 */
[----:B------:R-:W-:Y:S05]  /*0750*/  @!P0 BRA `(.L_x_24) ;  /* 0x0000000400348947 */ /* 0x000fea0003800000 */
[C---:B------:R-:W-:Y:S02]  /*0760*/  FSETP.NEU.FTZ.AND P2, PT, |R0|.reuse, +INF , PT ;  /* 0x7f8000000000780b */ /* 0x040fe40003f5d200 */
[----:B------:R-:W-:Y:S02]  /*0770*/  FSETP.NEU.FTZ.AND P1, PT, |R3|, +INF , PT ;  /* 0x7f8000000300780b */ /* 0x000fe40003f3d200 */
[----:B------:R-:W-:-:S11]  /*0780*/  FSETP.NEU.FTZ.AND P0, PT, |R0|, +INF , PT ;  /* 0x7f8000000000780b */ /* 0x000fd60003f1d200 */
[----:B------:R-:W-:Y:S05]  /*0790*/  @!P1 BRA !P2, `(.L_x_24) ;  /* 0x0000000400249947 */ /* 0x000fea0005000000 */
[----:B------:R-:W-:-:S04]  /*07a0*/  LOP3.LUT P2, RZ, R9, 0x7fffffff, RZ, 0xc0, !PT ;  /* 0x7fffffff09ff7812 */ /* 0x000fc8000784c0ff */
[----:B------:R-:W-:-:S13]  /*07b0*/  PLOP3.LUT P1, PT, P1, P2, PT, 0x2f, 0xf2 ;  /* 0x0000000000f2781c */ /* 0x000fda0000f24577 */
[----:B------:R-:W-:Y:S05]  /*07c0*/  @P1 BRA `(.L_x_25) ;  /* 0x0000000400101947 */ /* 0x000fea0003800000 */
[----:B------:R-:W-:-:S04]  /*07d0*/  LOP3.LUT P1, RZ, R10, 0x7fffffff, RZ, 0xc0, !PT ;  /* 0x7fffffff0aff7812 */ /* 0x000fc8000782c0ff */
[----:B------:R-:W-:-:S13]  /*07e0*/  PLOP3.LUT P0, PT, P0, P1, PT, 0x2f, 0xf2 ;  /* 0x0000000000f2781c */ /* 0x000fda0000702577 */
[----:B------:R-:W-:Y:S05]  /*07f0*/  @P0 BRA `(.L_x_26) ;  /* 0x0000000000f80947 */ /* 0x000fea0003800000 */
[----:B------:R-:W-:Y:S02]  /*0800*/  ISETP.GE.AND P0, PT, R12, RZ, PT ;  /* 0x000000ff0c00720c */ /* 0x000fe40003f06270 */
[----:B------:R-:W-:-:S11]  /*0810*/  ISETP.GE.AND P1, PT, R11, RZ, PT ;  /* 0x000000ff0b00720c */ /* 0x000fd60003f26270 */
[----:B------:R-:W-:Y:S02]  /*0820*/  @P0 IMAD.MOV.U32 R7, RZ, RZ, RZ ;  /* 0x000000ffff070224 */ /* 0x000fe400078e00ff */
[----:B------:R-:W-:Y:S01]  /*0830*/  @!P0 FFMA R9, R0, 1.84467440737095516160e+19, RZ ;  /* 0x5f80000000098823 */ /* 0x000fe200000000ff */
[----:B------:R-:W-:Y:S02]  /*0840*/  @!P0 IMAD.MOV.U32 R7, RZ, RZ, -0x40 ;  /* 0xffffffc0ff078424 */ /* 0x000fe400078e00ff */
[----:B------:R-:W-:Y:S02]  /*0850*/  @!P1 FFMA R10, R3, 1.84467440737095516160e+19, RZ ;  /* 0x5f800000030a9823 */ /* 0x000fe400000000ff */
[----:B------:R-:W-:-:S07]  /*0860*/  @!P1 VIADD R7, R7, 0x40 ;  /* 0x0000004007079836 */ /* 0x000fce0000000000 */
.L_x_22:
[----:B------:R-:W-:-:S04]  /*0870*/  LEA R11, R8, 0xc0800000, 0x17 ;  /* 0xc0800000080b7811 */ /* 0x000fc800078eb8ff */
[----:B------:R-:W-:Y:S01]  /*0880*/  IADD3 R11, PT, PT, -R11, R10, RZ ;  /* 0x0000000a0b0b7210 */ /* 0x000fe20007ffe1ff */
[----:B------:R-:W-:-:S03]  /*0890*/  VIADD R10, R14, 0xffffff81 ;  /* 0xffffff810e0a7836 */ /* 0x000fc60000000000 */
[----:B------:R-:W0:Y:S01]  /*08a0*/  MUFU.RCP R12, R11 ;  /* 0x0000000b000c7308 */ /* 0x000e220000001000 */
[----:B------:R-:W-:Y:S01]  /*08b0*/  FADD.FTZ R13, -R11, -RZ ;  /* 0x800000ff0b0d7221 */ /* 0x000fe20000010100 */
[C---:B------:R-:W-:Y:S01]  /*08c0*/  IMAD R0, R10.reuse, -0x800000, R9 ;  /* 0xff8000000a007824 */ /* 0x040fe200078e0209 */
[----:B------:R-:W-:-:S05]  /*08d0*/  IADD3 R10, PT, PT, R10, 0x7f, -R8 ;  /* 0x0000007f0a0a7810 */ /* 0x000fca0007ffe808 */
[----:B------:R-:W-:Y:S02]  /*08e0*/  IMAD.IADD R7, R10, 0x1, R7 ;  /* 0x000000010a077824 */ /* 0x000fe400078e0207 */
[----:B0-----:R-:W-:-:S04]  /*08f0*/  FFMA R15, R12, R13, 1 ;  /* 0x3f8000000c0f7423 */ /* 0x001fc8000000000d */
[----:B------:R-:W-:-:S04]  /*0900*/  FFMA R14, R12, R15, R12 ;  /* 0x0000000f0c0e7223 */ /* 0x000fc8000000000c */
[----:B------:R-:W-:-:S04]  /*0910*/  FFMA R9, R0, R14, RZ ;  /* 0x0000000e00097223 */ /* 0x000fc800000000ff */
[----:B------:R-:W-:-:S04]  /*0920*/  FFMA R12, R13, R9, R0 ;  /* 0x000000090d0c7223 */ /* 0x000fc80000000000 */
[----:B------:R-:W-:-:S04]  /*0930*/  FFMA R15, R14, R12, R9 ;  /* 0x0000000c0e0f7223 */ /* 0x000fc80000000009 */
[----:B------:R-:W-:-:S04]  /*0940*/  FFMA R12, R13, R15, R0 ;  /* 0x0000000f0d0c7223 */ /* 0x000fc80000000000 */
[----:B------:R-:W-:-:S05]  /*0950*/  FFMA R0, R14, R12, R15 ;  /* 0x0000000c0e007223 */ /* 0x000fca000000000f */
[----:B------:R-:W-:-:S04]  /*0960*/  SHF.R.U32.HI R8, RZ, 0x17, R0 ;  /* 0x00000017ff087819 */ /* 0x000fc80000011600 */
[----:B------:R-:W-:-:S05]  /*0970*/  LOP3.LUT R8, R8, 0xff, RZ, 0xc0, !PT ;  /* 0x000000ff08087812 */ /* 0x000fca00078ec0ff */
[----:B------:R-:W-:-:S04]  /*0980*/  IMAD.IADD R11, R8, 0x1, R7 ;  /* 0x00000001080b7824 */ /* 0x000fc800078e0207 */
[----:B------:R-:W-:-:S05]  /*0990*/  VIADD R8, R11, 0xffffffff ;  /* 0xffffffff0b087836 */ /* 0x000fca0000000000 */
[----:B------:R-:W-:-:S13]  /*09a0*/  ISETP.GE.U32.AND P0, PT, R8, 0xfe, PT ;  /* 0x000000fe0800780c */ /* 0x000fda0003f06070 */
[----:B------:R-:W-:Y:S05]  /*09b0*/  @!P0 BRA `(.L_x_27) ;  /* 0x0000000000808947 */ /* 0x000fea0003800000 */
[----:B------:R-:W-:-:S13]  /*09c0*/  ISETP.GT.AND P0, PT, R11, 0xfe, PT ;  /* 0x000000fe0b00780c */ /* 0x000fda0003f04270 */
[----:B------:R-:W-:Y:S05]  /*09d0*/  @P0 BRA `(.L_x_28) ;  /* 0x00000000006c0947 */ /* 0x000fea0003800000 */
[----:B------:R-:W-:-:S13]  /*09e0*/  ISETP.GE.AND P0, PT, R11, 0x1, PT ;  /* 0x000000010b00780c */ /* 0x000fda0003f06270 */
[----:B------:R-:W-:Y:S05]  /*09f0*/  @P0 BRA `(.L_x_29) ;  /* 0x0000000000980947 */ /* 0x000fea0003800000 */
[----:B------:R-:W-:Y:S02]  /*0a00*/  ISETP.GE.AND P0, PT, R11, -0x18, PT ;  /* 0xffffffe80b00780c */ /* 0x000fe40003f06270 */
[----:B------:R-:W-:-:S11]  /*0a10*/  LOP3.LUT R0, R0, 0x80000000, RZ, 0xc0, !PT ;  /* 0x8000000000007812 */ /* 0x000fd600078ec0ff */
[----:B------:R-:W-:Y:S05]  /*0a20*/  @!P0 BRA `(.L_x_29) ;  /* 0x00000000008c8947 */ /* 0x000fea0003800000 */
[CCC-:B------:R-:W-:Y:S01]  /*0a30*/  FFMA.RZ R7, R14.reuse, R12.reuse, R15.reuse ;  /* 0x0000000c0e077223 */ /* 0x1c0fe2000000c00f */
[C---:B------:R-:W-:Y:S02]  /*0a40*/  VIADD R10, R11.reuse, 0x20 ;  /* 0x000000200b0a7836 */ /* 0x040fe40000000000 */
[CCC-:B------:R-:W-:Y:S01]  /*0a50*/  FFMA.RM R8, R14.reuse, R12.reuse, R15.reuse ;  /* 0x0000000c0e087223 */ /* 0x1c0fe2000000400f */
[----:B------:R-:W-:Y:S02]  /*0a60*/  ISETP.NE.AND P2, PT, R11, RZ, PT ;  /* 0x000000ff0b00720c */ /* 0x000fe40003f45270 */
[----:B------:R-:W-:Y:S01]  /*0a70*/  LOP3.LUT R9, R7, 0x7fffff, RZ, 0xc0, !PT ;  /* 0x007fffff07097812 */ /* 0x000fe200078ec0ff */
[----:B------:R-:W-:Y:S01]  /*0a80*/  FFMA.RP R7, R14, R12, R15 ;  /* 0x0000000c0e077223 */ /* 0x000fe2000000800f */
[----:B------:R-:W-:Y:S01]  /*0a90*/  ISETP.NE.AND P1, PT, R11, RZ, PT ;  /* 0x000000ff0b00720c */ /* 0x000fe20003f25270 */
[----:B------:R-:W-:Y:S01]  /*0aa0*/  IMAD.MOV R11, RZ, RZ, -R11 ;  /* 0x000000ffff0b7224 */ /* 0x000fe200078e0a0b */
[----:B------:R-:W-:-:S02]  /*0ab0*/  LOP3.LUT R9, R9, 0x800000, RZ, 0xfc, !PT ;  /* 0x0080000009097812 */ /* 0x000fc400078efcff */
[----:B------:R-:W-:Y:S02]  /*0ac0*/  FSETP.NEU.FTZ.AND P0, PT, R7, R8, PT ;  /* 0x000000080700720b */ /* 0x000fe40003f1d000 */
[----:B------:R-:W-:Y:S02]  /*0ad0*/  SHF.L.U32 R10, R9, R10, RZ ;  /* 0x0000000a090a7219 */ /* 0x000fe400000006ff */
[----:B------:R-:W-:Y:S02]  /*0ae0*/  SEL R8, R11, RZ, P2 ;  /* 0x000000ff0b087207 */ /* 0x000fe40001000000 */
[----:B------:R-:W-:Y:S02]  /*0af0*/  ISETP.NE.AND P1, PT, R10, RZ, P1 ;  /* 0x000000ff0a00720c */ /* 0x000fe40000f25270 */
[----:B------:R-:W-:Y:S02]  /*0b00*/  SHF.R.U32.HI R8, RZ, R8, R9 ;  /* 0x00000008ff087219 */ /* 0x000fe40000011609 */
[----:B------:R-:W-:-:S02]  /*0b10*/  PLOP3.LUT P0, PT, P0, P1, PT, 0xf8, 0x8f ;  /* 0x00000000008f781c */ /* 0x000fc40000703f70 */
[----:B------:R-:W-:Y:S02]  /*0b20*/  SHF.R.U32.HI R10, RZ, 0x1, R8 ;  /* 0x00000001ff0a7819 */ /* 0x000fe40000011608 */
[----:B------:R-:W-:-:S04]  /*0b30*/  SEL R7, RZ, 0x1, !P0 ;  /* 0x00000001ff077807 */ /* 0x000fc80004000000 */
[----:B------:R-:W-:-:S04]  /*0b40*/  LOP3.LUT R7, R7, 0x1, R10, 0xf8, !PT ;  /* 0x0000000107077812 */ /* 0x000fc800078ef80a */
[----:B------:R-:W-:-:S05]  /*0b50*/  LOP3.LUT R7, R7, R8, RZ, 0xc0, !PT ;  /* 0x0000000807077212 */ /* 0x000fca00078ec0ff */
[----:B------:R-:W-:-:S05]  /*0b60*/  IMAD.IADD R7, R10, 0x1, R7 ;  /* 0x000000010a077824 */ /* 0x000fca00078e0207 */
[----:B------:R-:W-:Y:S01]  /*0b70*/  LOP3.LUT R0, R7, R0, RZ, 0xfc, !PT ;  /* 0x0000000007007212 */ /* 0x000fe200078efcff */
[----:B------:R-:W-:Y:S06]  /*0b80*/  BRA `(.L_x_29) ;  /* 0x0000000000347947 */ /* 0x000fec0003800000 */
.L_x_28:
[----:B------:R-:W-:-:S04]  /*0b90*/  LOP3.LUT R0, R0, 0x80000000, RZ, 0xc0, !PT ;  /* 0x8000000000007812 */ /* 0x000fc800078ec0ff */
[----:B------:R-:W-:Y:S01]  /*0ba0*/  LOP3.LUT R0, R0, 0x7f800000, RZ, 0xfc, !PT ;  /* 0x7f80000000007812 */ /* 0x000fe200078efcff */
[----:B------:R-:W-:Y:S06]  /*0bb0*/  BRA `(.L_x_29) ;  /* 0x0000000000287947 */ /* 0x000fec0003800000 */
.L_x_27:
[----:B------:R-:W-:Y:S01]  /*0bc0*/  IMAD R0, R7, 0x800000, R0 ;  /* 0x0080000007007824 */ /* 0x000fe200078e0200 */
[----:B------:R-:W-:Y:S06]  /*0bd0*/  BRA `(.L_x_29) ;  /* 0x0000000000207947 */ /* 0x000fec0003800000 */
.L_x_26:
[----:B------:R-:W-:-:S04]  /*0be0*/  LOP3.LUT R0, R10, 0x80000000, R9, 0x48, !PT ;  /* 0x800000000a007812 */ /* 0x000fc800078e4809 */
[----:B------:R-:W-:Y:S01]  /*0bf0*/  LOP3.LUT R0, R0, 0x7f800000, RZ, 0xfc, !PT ;  /* 0x7f80000000007812 */ /* 0x000fe200078efcff */
[----:B------:R-:W-:Y:S06]  /*0c00*/  BRA `(.L_x_29) ;  /* 0x0000000000147947 */ /* 0x000fec0003800000 */
.L_x_25:
[----:B------:R-:W-:Y:S01]  /*0c10*/  LOP3.LUT R0, R10, 0x80000000, R9, 0x48, !PT ;  /* 0x800000000a007812 */ /* 0x000fe200078e4809 */
[----:B------:R-:W-:Y:S06]  /*0c20*/  BRA `(.L_x_29) ;  /* 0x00000000000c7947 */ /* 0x000fec0003800000 */
.L_x_24:
[----:B------:R-:W0:Y:S01]  /*0c30*/  MUFU.RSQ R0, -QNAN ;  /* 0xffc0000000007908 */ /* 0x000e220000001400 */
[----:B------:R-:W-:Y:S05]  /*0c40*/  BRA `(.L_x_29) ;  /* 0x0000000000047947 */ /* 0x000fea0003800000 */
.L_x_23:
[----:B------:R-:W-:-:S07]  /*0c50*/  FADD.FTZ R0, R0, R3 ;  /* 0x0000000300007221 */ /* 0x000fce0000010000 */
.L_x_29:
[----:B------:R-:W-:-:S04]  /*0c60*/  IMAD.MOV.U32 R7, RZ, RZ, 0x0 ;  /* 0x00000000ff077424 */ /* 0x000fc800078e00ff */
[----:B0-----:R-:W-:Y:S05]  /*0c70*/  RET.REL.NODEC R6 `(_Z30count_workload_merge_and_splitPiS_iPKii) ;  /* 0xfffffff006e07950 */ /* 0x001fea0003c3ffff */
.L_x_30:
        /* <DEDUP_REMOVED lines=16> */
.L_x_45:


//--------------------- .text._Z19gatherNnzbyBlockrowPKiS0_PfiiiS1_ --------------------------
	.section	.text._Z19gatherNnzbyBlockrowPKiS0_PfiiiS1_,"ax",@progbits
	.align	128
        .global         _Z19gatherNnzbyBlockrowPKiS0_PfiiiS1_
        .type           _Z19gatherNnzbyBlockrowPKiS0_PfiiiS1_,@function
        .size           _Z19gatherNnzbyBlockrowPKiS0_PfiiiS1_,(.L_x_48 - _Z19gatherNnzbyBlockrowPKiS0_PfiiiS1_)
        .other          _Z19gatherNnzbyBlockrowPKiS0_PfiiiS1_,@"STO_CUDA_ENTRY STV_DEFAULT"
_Z19gatherNnzbyBlockrowPKiS0_PfiiiS1_:
.text._Z19gatherNnzbyBlockrowPKiS0_PfiiiS1_:
[----:B------:R-:W-:Y:S08]  /*0000*/  LDC R1, c[0x0][0x37c] ;  /* 0x0000df00ff017b82 */ /* 0x000ff00000000800 */
[----:B------:R-:W0:Y:S02]  /*0010*/  LDC R0, c[0x0][0x39c] ;  /* 0x0000e700ff007b82 */ /* 0x000e240000000800 */
[----:B0-----:R-:W-:-:S13]  /*0020*/  ISETP.GE.AND P0, PT, R0, 0x1, PT ;  /* 0x000000010000780c */ /* 0x001fda0003f06270 */
[----:B------:R-:W-:Y:S05]  /*0030*/  @!P0 EXIT ;  /* 0x000000000000894d */ /* 0x000fea0003800000 */
[----:B------:R-:W0:Y:S01]  /*0040*/  LDCU.64 UR6, c[0x0][0x358] ;  /* 0x00006b00ff0677ac */ /* 0x000e220008000a00 */
[----:B------:R-:W-:-:S05]  /*0050*/  UMOV UR4, URZ ;  /* 0x000000ff00047c82 */ /* 0x000fca0008000000 */
.L_x_33:
[----:B------:R-:W1:Y:S01]  /*0060*/  LDC R0, c[0x0][0x3a0] ;  /* 0x0000e800ff007b82 */ /* 0x000e620000000800 */
[----:B------:R-:W2:Y:S07]  /*0070*/  LDCU UR5, c[0x0][0x398] ;  /* 0x00007300ff0577ac */ /* 0x000eae0008000800 */
[----:B------:R-:W3:Y:S01]  /*0080*/  LDC.64 R4, c[0x0][0x380] ;  /* 0x0000e000ff047b82 */ /* 0x000ee20000000a00 */
[----:B-1----:R-:W-:-:S05]  /*0090*/  IMAD R3, R0, UR4, RZ ;  /* 0x0000000400037c24 */ /* 0x002fca000f8e02ff */
[C---:B--2---:R-:W-:Y:S01]  /*00a0*/  VIADDMNMX R7, R3.reuse, R0, UR5, PT ;  /* 0x0000000503077e46 */ /* 0x044fe2000b800100 */
[----:B---3--:R-:W-:-:S04]  /*00b0*/  IMAD.WIDE R2, R3, 0x4, R4 ;  /* 0x0000000403027825 */ /* 0x008fc800078e0204 */
[----:B------:R-:W-:Y:S01]  /*00c0*/  IMAD.WIDE R6, R7, 0x4, R4 ;  /* 0x0000000407067825 */ /* 0x000fe200078e0204 */
[----:B0-----:R-:W2:Y:S01]  /*00d0*/  LDG.E R0, desc[UR6][R2.64] ;  /* 0x0000000602007981 */ /* 0x001ea2000c1e1900 */
[----:B------:R-:W0:Y:S03]  /*00e0*/  LDC R4, c[0x0][0x39c] ;  /* 0x0000e700ff047b82 */ /* 0x000e260000000800 */
[----:B------:R-:W2:Y:S01]  /*00f0*/  LDG.E R5, desc[UR6][R6.64] ;  /* 0x0000000606057981 */ /* 0x000ea2000c1e1900 */
[----:B------:R-:W-:Y:S02]  /*0100*/  UIADD3 UR5, UPT, UPT, UR4, 0x1, URZ ;  /* 0x0000000104057890 */ /* 0x000fe4000fffe0ff */
[----:B------:R-:W-:-:S05]  /*0110*/  MOV R9, UR4 ;  /* 0x0000000400097c02 */ /* 0x000fca0008000f00 */
[----:B------:R-:W-:Y:S02]  /*0120*/  UMOV UR4, UR5 ;  /* 0x0000000500047c82 */ /* 0x000fe40008000000 */
[----:B0-----:R-:W-:Y:S02]  /*0130*/  ISETP.NE.AND P0, PT, R4, UR4, PT ;  /* 0x0000000404007c0c */ /* 0x001fe4000bf05270 */
[----:B--2---:R-:W-:-:S13]  /*0140*/  ISETP.GE.AND P1, PT, R0, R5, PT ;  /* 0x000000050000720c */ /* 0x004fda0003f26270 */
[----:B------:R-:W-:Y:S05]  /*0150*/  @P1 BRA `(.L_x_31) ;  /* 0x0000000000301947 */ /* 0x000fea0003800000 */
[----:B------:R-:W0:Y:S08]  /*0160*/  LDC.64 R2, c[0x0][0x3a8] ;  /* 0x0000ea00ff027b82 */ /* 0x000e300000000a00 */
[----:B------:R-:W1:Y:S01]  /*0170*/  LDC.64 R4, c[0x0][0x390] ;  /* 0x0000e400ff047b82 */ /* 0x000e620000000a00 */
[----:B0-----:R-:W-:-:S05]  /*0180*/  IMAD.WIDE.U32 R8, R9, 0x4, R2 ;  /* 0x0000000409087825 */ /* 0x001fca00078e0002 */
[----:B------:R0:W5:Y:S02]  /*0190*/  LDG.E R11, desc[UR6][R8.64] ;  /* 0x00000006080b7981 */ /* 0x000164000c1e1900 */
.L_x_32:
[----:B-1----:R-:W-:-:S06]  /*01a0*/  IMAD.WIDE R2, R0, 0x4, R4 ;  /* 0x0000000400027825 */ /* 0x002fcc00078e0204 */
[----:B------:R-:W2:Y:S02]  /*01b0*/  LDG.E R2, desc[UR6][R2.64] ;  /* 0x0000000602027981 */ /* 0x000ea4000c1e1900 */
[----:B--2--5:R-:W-:-:S05]  /*01c0*/  FADD R11, R2, R11 ;  /* 0x0000000b020b7221 */ /* 0x024fca0000000000 */
[----:B------:R2:W-:Y:S04]  /*01d0*/  STG.E desc[UR6][R8.64], R11 ;  /* 0x0000000b08007986 */ /* 0x0005e8000c101906 */
[----:B------:R-:W3:Y:S01]  /*01e0*/  LDG.E R13, desc[UR6][R6.64] ;  /* 0x00000006060d7981 */ /* 0x000ee2000c1e1900 */
[----:B------:R-:W-:-:S04]  /*01f0*/  IADD3 R0, PT, PT, R0, 0x1, RZ ;  /* 0x0000000100007810 */ /* 0x000fc80007ffe0ff */
[----:B---3--:R-:W-:-:S13]  /*0200*/  ISETP.GE.AND P1, PT, R0, R13, PT ;  /* 0x0000000d0000720c */ /* 0x008fda0003f26270 */
[----:B--2---:R-:W-:Y:S05]  /*0210*/  @!P1 BRA `(.L_x_32) ;  /* 0xfffffffc00e09947 */ /* 0x004fea000383ffff */
.L_x_31:
[----:B------:R-:W-:Y:S05]  /*0220*/  @!P0 EXIT ;  /* 0x000000000000894d */ /* 0x000fea0003800000 */
[----:B------:R-:W-:Y:S05]  /*0230*/  BRA `(.L_x_33) ;  /* 0xfffffffc00887947 */ /* 0x000fea000383ffff */
.L_x_34:
        /* <DEDUP_REMOVED lines=12> */
.L_x_48:


//--------------------- .text._Z13maskReduceSumPKiS0_S0_S0_PKfiPf --------------------------
	.section	.text._Z13maskReduceSumPKiS0_S0_S0_PKfiPf,"ax",@progbits
	.align	128
        .global         _Z13maskReduceSumPKiS0_S0_S0_PKfiPf
        .type           _Z13maskReduceSumPKiS0_S0_S0_PKfiPf,@function
        .size           _Z13maskReduceSumPKiS0_S0_S0_PKfiPf,(.L_x_49 - _Z13maskReduceSumPKiS0_S0_S0_PKfiPf)
        .other          _Z13maskReduceSumPKiS0_S0_S0_PKfiPf,@"STO_CUDA_ENTRY STV_DEFAULT"
_Z13maskReduceSumPKiS0_S0_S0_PKfiPf:
.text._Z13maskReduceSumPKiS0_S0_S0_PKfiPf:
[----:B------:R-:W-:Y:S08]  /*0000*/  LDC R1, c[0x0][0x37c] ;  /* 0x0000df00ff017b82 */ /* 0x000ff00000000800 */
[----:B------:R-:W0:Y:S01]  /*0010*/  LDC R0, c[0x0][0x3a8] ;  /* 0x0000ea00ff007b82 */ /* 0x000e220000000800 */
[----:B------:R-:W1:Y:S07]  /*0020*/  LDCU.64 UR4, c[0x0][0x358] ;  /* 0x00006b00ff0477ac */ /* 0x000e6e0008000a00 */
[----:B------:R-:W1:Y:S01]  /*0030*/  LDC.64 R2, c[0x0][0x3b0] ;  /* 0x0000ec00ff027b82 */ /* 0x000e620000000a00 */
[----:B0-----:R-:W-:Y:S01]  /*0040*/  ISETP.GE.AND P0, PT, R0, 0x1, PT ;  /* 0x000000010000780c */ /* 0x001fe20003f06270 */
[----:B-1----:R0:W-:-:S12]  /*0050*/  STG.E desc[UR4][R2.64], RZ ;  /* 0x000000ff02007986 */ /* 0x0021d8000c101904 */
[----:B------:R-:W-:Y:S05]  /*0060*/  @!P0 EXIT ;  /* 0x000000000000894d */ /* 0x000fea0003800000 */
[----:B0-----:R-:W0:Y:S02]  /*0070*/  LDC.64 R2, c[0x0][0x380] ;  /* 0x0000e000ff027b82 */ /* 0x001e240000000a00 */
[----:B0-----:R0:W5:Y:S01]  /*0080*/  LDG.E R0, desc[UR4][R2.64] ;  /* 0x0000000402007981 */ /* 0x001162000c1e1900 */
[----:B------:R-:W-:Y:S01]  /*0090*/  HFMA2 R15, -RZ, RZ, 0, 0 ;  /* 0x00000000ff0f7431 */ /* 0x000fe200000001ff */
[----:B------:R-:W-:-:S07]  /*00a0*/  MOV R17, RZ ;  /* 0x000000ff00117202 */ /* 0x000fce0000000f00 */
.L_x_38:
[----:B0-----:R-:W0:Y:S02]  /*00b0*/  LDC.64 R2, c[0x0][0x380] ;  /* 0x0000e000ff027b82 */ /* 0x001e240000000a00 */
[----:B0-----:R-:W-:-:S05]  /*00c0*/  IMAD.WIDE.U32 R2, R15, 0x4, R2 ;  /* 0x000000040f027825 */ /* 0x001fca00078e0002 */
[----:B--2---:R-:W2:Y:S01]  /*00d0*/  LDG.E R19, desc[UR4][R2.64+0x4] ;  /* 0x0000040402137981 */ /* 0x004ea2000c1e1900 */
[----:B------:R-:W-:Y:S01]  /*00e0*/  VIADD R15, R15, 0x1 ;  /* 0x000000010f0f7836 */ /* 0x000fe20000000000 */
[----:B--2--5:R-:W-:-:S13]  /*00f0*/  ISETP.GE.AND P0, PT, R0, R19, PT ;  /* 0x000000130000720c */ /* 0x024fda0003f06270 */
[----:B------:R-:W-:Y:S05]  /*0100*/  @P0 BRA `(.L_x_35) ;  /* 0x0000000000480947 */ /* 0x000fea0003800000 */
[----:B------:R-:W0:Y:S08]  /*0110*/  LDC.64 R4, c[0x0][0x388] ;  /* 0x0000e200ff047b82 */ /* 0x000e300000000a00 */
[----:B------:R-:W1:Y:S08]  /*0120*/  LDC.64 R6, c[0x0][0x398] ;  /* 0x0000e600ff067b82 */ /* 0x000e700000000a00 */
[----:B------:R-:W2:Y:S02]  /*0130*/  LDC.64 R8, c[0x0][0x3a0] ;  /* 0x0000e800ff087b82 */ /* 0x000ea40000000a00 */
.L_x_37:
[----:B0-----:R-:W-:-:S04]  /*0140*/  IMAD.WIDE R10, R0, 0x4, R4 ;  /* 0x00000004000a7825 */ /* 0x001fc800078e0204 */
[----:B-1----:R-:W-:Y:S02]  /*0150*/  IMAD.WIDE R12, R0, 0x4, R6 ;  /* 0x00000004000c7825 */ /* 0x002fe400078e0206 */
[----:B------:R-:W3:Y:S04]  /*0160*/  LDG.E R10, desc[UR4][R10.64] ;  /* 0x000000040a0a7981 */ /* 0x000ee8000c1e1900 */
[----:B------:R-:W3:Y:S02]  /*0170*/  LDG.E R13, desc[UR4][R12.64] ;  /* 0x000000040c0d7981 */ /* 0x000ee4000c1e1900 */
[----:B---3--:R-:W-:-:S13]  /*0180*/  ISETP.NE.AND P0, PT, R10, R13, PT ;  /* 0x0000000d0a00720c */ /* 0x008fda0003f05270 */
[----:B------:R-:W-:Y:S05]  /*0190*/  @P0 BRA `(.L_x_36) ;  /* 0x0000000000180947 */ /* 0x000fea0003800000 */
[----:B--2---:R-:W-:-:S06]  /*01a0*/  IMAD.WIDE R10, R0, 0x4, R8 ;  /* 0x00000004000a7825 */ /* 0x004fcc00078e0208 */
[----:B------:R-:W2:Y:S01]  /*01b0*/  LDG.E R10, desc[UR4][R10.64] ;  /* 0x000000040a0a7981 */ /* 0x000ea2000c1e1900 */
[----:B------:R-:W0:Y:S01]  /*01c0*/  LDC.64 R12, c[0x0][0x3b0] ;  /* 0x0000ec00ff0c7b82 */ /* 0x000e220000000a00 */
[----:B--2---:R-:W-:-:S05]  /*01d0*/  FADD R17, R17, R10 ;  /* 0x0000000a11117221 */ /* 0x004fca0000000000 */
[----:B0-----:R0:W-:Y:S04]  /*01e0*/  STG.E desc[UR4][R12.64], R17 ;  /* 0x000000110c007986 */ /* 0x0011e8000c101904 */
[----:B------:R0:W5:Y:S02]  /*01f0*/  LDG.E R19, desc[UR4][R2.64+0x4] ;  /* 0x0000040402137981 */ /* 0x000164000c1e1900 */
.L_x_36:
[----:B------:R-:W-:-:S04]  /*0200*/  IADD3 R0, PT, PT, R0, 0x1, RZ ;  /* 0x0000000100007810 */ /* 0x000fc80007ffe0ff */
[----:B-----5:R-:W-:-:S13]  /*0210*/  ISETP.GE.AND P0, PT, R0, R19, PT ;  /* 0x000000130000720c */ /* 0x020fda0003f06270 */
[----:B------:R-:W-:Y:S05]  /*0220*/  @!P0 BRA `(.L_x_37) ;  /* 0xfffffffc00c48947 */ /* 0x000fea000383ffff */
.L_x_35:
[----:B------:R-:W1:Y:S02]  /*0230*/  LDCU UR6, c[0x0][0x3a8] ;  /* 0x00007500ff0677ac */ /* 0x000e640008000800 */
[----:B-1----:R-:W-:-:S13]  /*0240*/  ISETP.NE.AND P0, PT, R15, UR6, PT ;  /* 0x000000060f007c0c */ /* 0x002fda000bf05270 */
[----:B------:R-:W-:Y:S05]  /*0250*/  @!P0 EXIT ;  /* 0x000000000000894d */ /* 0x000fea0003800000 */
[----:B------:R-:W-:Y:S01]  /*0260*/  IMAD.MOV.U32 R0, RZ, RZ, R19 ;  /* 0x000000ffff007224 */ /* 0x000fe200078e0013 */
[----:B------:R-:W-:Y:S06]  /*0270*/  BRA `(.L_x_38) ;  /* 0xfffffffc008c7947 */ /* 0x000fec000383ffff */
.L_x_39:
        /* <DEDUP_REMOVED lines=16> */
.L_x_49:


//--------------------- .text._Z17removeDiagonalNnzPKiS0_Pfi --------------------------
	.section	.text._Z17removeDiagonalNnzPKiS0_Pfi,"ax",@progbits
	.align	128
        .global         _Z17removeDiagonalNnzPKiS0_Pfi
        .type           _Z17removeDiagonalNnzPKiS0_Pfi,@function
        .size           _Z17removeDiagonalNnzPKiS0_Pfi,(.L_x_50 - _Z17removeDiagonalNnzPKiS0_Pfi)
        .other          _Z17removeDiagonalNnzPKiS0_Pfi,@"STO_CUDA_ENTRY STV_DEFAULT"
_Z17removeDiagonalNnzPKiS0_Pfi:
.text._Z17removeDiagonalNnzPKiS0_Pfi:
[----:B------:R-:W-:Y:S08]  /*0000*/  LDC R1, c[0x0][0x37c] ;  /* 0x0000df00ff017b82 */ /* 0x000ff00000000800 */
[----:B------:R-:W0:Y:S02]  /*0010*/  LDC R0, c[0x0][0x398] ;  /* 0x0000e600ff007b82 */ /* 0x000e240000000800 */
[----:B0-----:R-:W-:-:S13]  /*0020*/  ISETP.GE.AND P0, PT, R0, 0x1, PT ;  /* 0x000000010000780c */ /* 0x001fda0003f06270 */
[----:B------:R-:W-:Y:S05]  /*0030*/  @!P0 EXIT ;  /* 0x000000000000894d */ /* 0x000fea0003800000 */
[----:B------:R-:W0:Y:S01]  /*0040*/  LDC.64 R2, c[0x0][0x380] ;  /* 0x0000e000ff027b82 */ /* 0x000e220000000a00 */
[----:B------:R-:W0:Y:S02]  /*0050*/  LDCU.64 UR4, c[0x0][0x358] ;  /* 0x00006b00ff0477ac */ /* 0x000e240008000a00 */
[----:B0-----:R0:W5:Y:S01]  /*0060*/  LDG.E R0, desc[UR4][R2.64] ;  /* 0x0000000402007981 */ /* 0x001162000c1e1900 */
[----:B------:R-:W-:-:S07]  /*0070*/  IMAD.MOV.U32 R11, RZ, RZ, RZ ;  /* 0x000000ffff0b7224 */ /* 0x000fce00078e00ff */
.L_x_43:
[----:B0-----:R-:W0:Y:S02]  /*0080*/  LDC.64 R2, c[0x0][0x380] ;  /* 0x0000e000ff027b82 */ /* 0x001e240000000a00 */
[----:B0-----:R-:W-:-:S05]  /*0090*/  IMAD.WIDE.U32 R8, R11, 0x4, R2 ;  /* 0x000000040b087825 */ /* 0x001fca00078e0002 */
[----:B------:R-:W2:Y:S01]  /*00a0*/  LDG.E R13, desc[UR4][R8.64+0x4] ;  /* 0x00000404080d7981 */ /* 0x000ea2000c1e1900 */
[----:B------:R-:W-:Y:S01]  /*00b0*/  VIADD R2, R11, 0x1 ;  /* 0x000000010b027836 */ /* 0x000fe20000000000 */
[----:B------:R-:W-:-:S03]  /*00c0*/  MOV R15, R11 ;  /* 0x0000000b000f7202 */ /* 0x000fc60000000f00 */
[----:B------:R-:W-:Y:S01]  /*00d0*/  IMAD.MOV.U32 R11, RZ, RZ, R2 ;  /* 0x000000ffff0b7224 */ /* 0x000fe200078e0002 */
[----:B--2--5:R-:W-:-:S13]  /*00e0*/  ISETP.GE.AND P0, PT, R0, R13, PT ;  /* 0x0000000d0000720c */ /* 0x024fda0003f06270 */
[----:B-1----:R-:W-:Y:S05]  /*00f0*/  @P0 BRA `(.L_x_40) ;  /* 0x0000000000300947 */ /* 0x002fea0003800000 */
[----:B------:R-:W0:Y:S08]  /*0100*/  LDC.64 R4, c[0x0][0x388] ;  /* 0x0000e200ff047b82 */ /* 0x000e300000000a00 */
[----:B------:R-:W1:Y:S02]  /*0110*/  LDC.64 R6, c[0x0][0x390] ;  /* 0x0000e400ff067b82 */ /* 0x000e640000000a00 */
.L_x_42:
[----:B0-----:R-:W-:-:S06]  /*0120*/  IMAD.WIDE R2, R0, 0x4, R4 ;  /* 0x0000000400027825 */ /* 0x001fcc00078e0204 */
[----:B------:R-:W2:Y:S02]  /*0130*/  LDG.E R2, desc[UR4][R2.64] ;  /* 0x0000000402027981 */ /* 0x000ea4000c1e1900 */
[----:B--2---:R-:W-:-:S13]  /*0140*/  ISETP.NE.AND P0, PT, R2, R15, PT ;  /* 0x0000000f0200720c */ /* 0x004fda0003f05270 */
[----:B------:R-:W-:Y:S05]  /*0150*/  @P0 BRA `(.L_x_41) ;  /* 0x00000000000c0947 */ /* 0x000fea0003800000 */
[----:B-1----:R-:W-:-:S05]  /*0160*/  IMAD.WIDE R2, R0, 0x4, R6 ;  /* 0x0000000400027825 */ /* 0x002fca00078e0206 */
[----:B------:R0:W-:Y:S04]  /*0170*/  STG.E desc[UR4][R2.64], RZ ;  /* 0x000000ff02007986 */ /* 0x0001e8000c101904 */
[----:B------:R0:W5:Y:S02]  /*0180*/  LDG.E R13, desc[UR4][R8.64+0x4] ;  /* 0x00000404080d7981 */ /* 0x000164000c1e1900 */
.L_x_41:
[----:B------:R-:W-:-:S04]  /*0190*/  IADD3 R0, PT, PT, R0, 0x1, RZ ;  /* 0x0000000100007810 */ /* 0x000fc80007ffe0ff */
[----:B-----5:R-:W-:-:S13]  /*01a0*/  ISETP.GE.AND P0, PT, R0, R13, PT ;  /* 0x0000000d0000720c */ /* 0x020fda0003f06270 */
[----:B------:R-:W-:Y:S05]  /*01b0*/  @!P0 BRA `(.L_x_42) ;  /* 0xfffffffc00d88947 */ /* 0x000fea000383ffff */
.L_x_40:
[----:B------:R-:W2:Y:S02]  /*01c0*/  LDCU UR6, c[0x0][0x398] ;  /* 0x00007300ff0677ac */ /* 0x000ea40008000800 */
[----:B--2---:R-:W-:-:S13]  /*01d0*/  ISETP.NE.AND P0, PT, R11, UR6, PT ;  /* 0x000000060b007c0c */ /* 0x004fda000bf05270 */
[----:B------:R-:W-:Y:S05]  /*01e0*/  @!P0 EXIT ;  /* 0x000000000000894d */ /* 0x000fea0003800000 */
[----:B------:R-:W-:Y:S01]  /*01f0*/  IMAD.MOV.U32 R0, RZ, RZ, R13 ;  /* 0x000000ffff007224 */ /* 0x000fe200078e000d */
[----:B------:R-:W-:Y:S06]  /*0200*/  BRA `(.L_x_43) ;  /* 0xfffffffc009c7947 */ /* 0x000fec000383ffff */
.L_x_44:
        /* <DEDUP_REMOVED lines=15> */
.L_x_50:


//--------------------- .nv.shared.reserved.0     --------------------------
	.section	.nv.shared.reserved.0,"aw",@nobits
	.weak		__nv_reservedSMEM_offset_0_alias
	.size		__nv_reservedSMEM_offset_0_alias, 0, 64
	.other		__nv_reservedSMEM_offset_0_alias,@"STO_CUDA_RESERVED_SHARED STV_DEFAULT"
__nv_reservedSMEM_offset_0_alias:
	.zero		0
	.zero		64


//--------------------- .nv.constant0._Z15getWorkloadInfoPKiiiPiS1_iS1_ --------------------------
	.section	.nv.constant0._Z15getWorkloadInfoPKiiiPiS1_iS1_,"a",@progbits
	.sectionflags	@""
	.align	4
.nv.constant0._Z15getWorkloadInfoPKiiiPiS1_iS1_:
	.zero		944


//--------------------- .nv.constant0._Z30count_workload_merge_and_splitPiS_iPKii --------------------------
	.section	.nv.constant0._Z30count_workload_merge_and_splitPiS_iPKii,"a",@progbits
	.sectionflags	@""
	.align	4
.nv.constant0._Z30count_workload_merge_and_splitPiS_iPKii:
	.zero		932


//--------------------- .nv.constant0._Z19gatherNnzbyBlockrowPKiS0_PfiiiS1_ --------------------------
	.section	.nv.constant0._Z19gatherNnzbyBlockrowPKiS0_PfiiiS1_,"a",@progbits
	.sectionflags	@""
	.align	4
.nv.constant0._Z19gatherNnzbyBlockrowPKiS0_PfiiiS1_:
	.zero		944


//--------------------- .nv.constant0._Z13maskReduceSumPKiS0_S0_S0_PKfiPf --------------------------
	.section	.nv.constant0._Z13maskReduceSumPKiS0_S0_S0_PKfiPf,"a",@progbits
	.sectionflags	@""
	.align	4
.nv.constant0._Z13maskReduceSumPKiS0_S0_S0_PKfiPf:
	.zero		952


//--------------------- .nv.constant0._Z17removeDiagonalNnzPKiS0_Pfi --------------------------
	.section	.nv.constant0._Z17removeDiagonalNnzPKiS0_Pfi,"a",@progbits
	.sectionflags	@""
	.align	4
.nv.constant0._Z17removeDiagonalNnzPKiS0_Pfi:
	.zero		924


//--------------------- SYMBOLS --------------------------

	.type		.nv.reservedSmem.offset0,@object
	.size		.nv.reservedSmem.offset0,0x4
